//
// Generated by NVIDIA NVVM Compiler
//
// Compiler Build ID: CL-36424714
// Cuda compilation tools, release 13.0, V13.0.88
// Based on NVVM 20.0.0
//

.version 9.0
.target sm_100
.address_size 64

	// .globl	read_timestamp_single

.visible .entry read_timestamp_single(
	.param .u64 .ptr .align 1 read_timestamp_single_param_0
)
{
	.reg .pred 	%p<2>;
	.reg .b32 	%r<4>;
	.reg .b64 	%rd<4>;

	ld.param.u64 	%rd1, [read_timestamp_single_param_0];
	mov.u32 	%r1, %tid.x;
	mov.u32 	%r2, %ctaid.x;
	or.b32  	%r3, %r1, %r2;
	setp.ne.s32 	%p1, %r3, 0;
	@%p1 bra 	$L__BB0_2;
	cvta.to.global.u64 	%rd3, %rd1;
	// begin inline asm
	mov.u64 %rd2, %globaltimer;
	// end inline asm
	st.global.u64 	[%rd3], %rd2;
$L__BB0_2:
	ret;

}
	// .globl	read_timestamp_batch
.visible .entry read_timestamp_batch(
	.param .u64 .ptr .align 1 read_timestamp_batch_param_0,
	.param .u32 read_timestamp_batch_param_1
)
{
	.reg .pred 	%p<3>;
	.reg .b32 	%r<11>;
	.reg .b64 	%rd<6>;

	ld.param.u64 	%rd2, [read_timestamp_batch_param_0];
	ld.param.u32 	%r6, [read_timestamp_batch_param_1];
	mov.u32 	%r7, %ctaid.x;
	mov.u32 	%r1, %ntid.x;
	mov.u32 	%r8, %tid.x;
	mad.lo.s32 	%r10, %r7, %r1, %r8;
	setp.ge.s32 	%p1, %r10, %r6;
	@%p1 bra 	$L__BB1_3;
	mov.u32 	%r9, %nctaid.x;
	mul.lo.s32 	%r3, %r1, %r9;
	cvta.to.global.u64 	%rd1, %rd2;
$L__BB1_2:
	// begin inline asm
	mov.u64 %rd3, %globaltimer;
	// end inline asm
	mul.wide.s32 	%rd4, %r10, 8;
	add.s64 	%rd5, %rd1, %rd4;
	st.global.u64 	[%rd5], %rd3;
	add.s32 	%r10, %r10, %r3;
	setp.lt.s32 	%p2, %r10, %r6;
	@%p2 bra 	$L__BB1_2;
$L__BB1_3:
	ret;

}
	// .globl	read_timestamp_batch_synchronized
.visible .entry read_timestamp_batch_synchronized(
	.param .u64 .ptr .align 1 read_timestamp_batch_synchronized_param_0,
	.param .u32 read_timestamp_batch_synchronized_param_1
)
{
	.reg .pred 	%p<2>;
	.reg .b32 	%r<6>;
	.reg .b64 	%rd<6>;

	ld.param.u64 	%rd1, [read_timestamp_batch_synchronized_param_0];
	ld.param.u32 	%r2, [read_timestamp_batch_synchronized_param_1];
	mov.u32 	%r3, %ctaid.x;
	mov.u32 	%r4, %ntid.x;
	mov.u32 	%r5, %tid.x;
	mad.lo.s32 	%r1, %r3, %r4, %r5;
	setp.ge.s32 	%p1, %r1, %r2;
	@%p1 bra 	$L__BB2_2;
	cvta.to.global.u64 	%rd3, %rd1;
	bar.sync 	0;
	// begin inline asm
	mov.u64 %rd2, %globaltimer;
	// end inline asm
	mul.wide.s32 	%rd4, %r1, 8;
	add.s64 	%rd5, %rd3, %rd4;
	st.global.u64 	[%rd5], %rd2;
$L__BB2_2:
	ret;

}
	// .globl	benchmark_globaltimer_overhead
.visible .entry benchmark_globaltimer_overhead(
	.param .u64 .ptr .align 1 benchmark_globaltimer_overhead_param_0,
	.param .u32 benchmark_globaltimer_overhead_param_1
)
{
	.reg .pred 	%p<12>;
	.reg .b32 	%r<26>;
	.reg .b64 	%rd<45>;

	ld.param.u64 	%rd8, [benchmark_globaltimer_overhead_param_0];
	ld.param.u32 	%r16, [benchmark_globaltimer_overhead_param_1];
	cvta.to.global.u64 	%rd1, %rd8;
	mov.u32 	%r17, %tid.x;
	mov.u32 	%r18, %ctaid.x;
	or.b32  	%r19, %r17, %r18;
	setp.ne.s32 	%p1, %r19, 0;
	setp.lt.s32 	%p2, %r16, 1;
	or.pred  	%p3, %p1, %p2;
	@%p3 bra 	$L__BB3_13;
	and.b32  	%r1, %r16, 15;
	setp.lt.u32 	%p4, %r16, 16;
	mov.b32 	%r23, 0;
	@%p4 bra 	$L__BB3_4;
	and.b32  	%r23, %r16, 2147483632;
	neg.s32 	%r21, %r23;
	add.s64 	%rd43, %rd1, 64;
$L__BB3_3:
	.pragma "nounroll";
	// begin inline asm
	mov.u64 %rd9, %globaltimer;
	// end inline asm
	st.global.u64 	[%rd43+-64], %rd9;
	// begin inline asm
	mov.u64 %rd10, %globaltimer;
	// end inline asm
	st.global.u64 	[%rd43+-56], %rd10;
	// begin inline asm
	mov.u64 %rd11, %globaltimer;
	// end inline asm
	st.global.u64 	[%rd43+-48], %rd11;
	// begin inline asm
	mov.u64 %rd12, %globaltimer;
	// end inline asm
	st.global.u64 	[%rd43+-40], %rd12;
	// begin inline asm
	mov.u64 %rd13, %globaltimer;
	// end inline asm
	st.global.u64 	[%rd43+-32], %rd13;
	// begin inline asm
	mov.u64 %rd14, %globaltimer;
	// end inline asm
	st.global.u64 	[%rd43+-24], %rd14;
	// begin inline asm
	mov.u64 %rd15, %globaltimer;
	// end inline asm
	st.global.u64 	[%rd43+-16], %rd15;
	// begin inline asm
	mov.u64 %rd16, %globaltimer;
	// end inline asm
	st.global.u64 	[%rd43+-8], %rd16;
	// begin inline asm
	mov.u64 %rd17, %globaltimer;
	// end inline asm
	st.global.u64 	[%rd43], %rd17;
	// begin inline asm
	mov.u64 %rd18, %globaltimer;
	// end inline asm
	st.global.u64 	[%rd43+8], %rd18;
	// begin inline asm
	mov.u64 %rd19, %globaltimer;
	// end inline asm
	st.global.u64 	[%rd43+16], %rd19;
	// begin inline asm
	mov.u64 %rd20, %globaltimer;
	// end inline asm
	st.global.u64 	[%rd43+24], %rd20;
	// begin inline asm
	mov.u64 %rd21, %globaltimer;
	// end inline asm
	st.global.u64 	[%rd43+32], %rd21;
	// begin inline asm
	mov.u64 %rd22, %globaltimer;
	// end inline asm
	st.global.u64 	[%rd43+40], %rd22;
	// begin inline asm
	mov.u64 %rd23, %globaltimer;
	// end inline asm
	st.global.u64 	[%rd43+48], %rd23;
	// begin inline asm
	mov.u64 %rd24, %globaltimer;
	// end inline asm
	st.global.u64 	[%rd43+56], %rd24;
	add.s32 	%r21, %r21, 16;
	add.s64 	%rd43, %rd43, 128;
	setp.ne.s32 	%p5, %r21, 0;
	@%p5 bra 	$L__BB3_3;
$L__BB3_4:
	setp.eq.s32 	%p6, %r1, 0;
	@%p6 bra 	$L__BB3_13;
	and.b32  	%r7, %r16, 7;
	setp.lt.u32 	%p7, %r1, 8;
	@%p7 bra 	$L__BB3_7;
	// begin inline asm
	mov.u64 %rd25, %globaltimer;
	// end inline asm
	mul.wide.u32 	%rd33, %r23, 8;
	add.s64 	%rd34, %rd1, %rd33;
	st.global.u64 	[%rd34], %rd25;
	// begin inline asm
	mov.u64 %rd26, %globaltimer;
	// end inline asm
	st.global.u64 	[%rd34+8], %rd26;
	// begin inline asm
	mov.u64 %rd27, %globaltimer;
	// end inline asm
	st.global.u64 	[%rd34+16], %rd27;
	// begin inline asm
	mov.u64 %rd28, %globaltimer;
	// end inline asm
	st.global.u64 	[%rd34+24], %rd28;
	// begin inline asm
	mov.u64 %rd29, %globaltimer;
	// end inline asm
	st.global.u64 	[%rd34+32], %rd29;
	// begin inline asm
	mov.u64 %rd30, %globaltimer;
	// end inline asm
	st.global.u64 	[%rd34+40], %rd30;
	// begin inline asm
	mov.u64 %rd31, %globaltimer;
	// end inline asm
	st.global.u64 	[%rd34+48], %rd31;
	// begin inline asm
	mov.u64 %rd32, %globaltimer;
	// end inline asm
	st.global.u64 	[%rd34+56], %rd32;
	add.s32 	%r23, %r23, 8;
$L__BB3_7:
	setp.eq.s32 	%p8, %r7, 0;
	@%p8 bra 	$L__BB3_13;
	and.b32  	%r10, %r16, 3;
	setp.lt.u32 	%p9, %r7, 4;
	@%p9 bra 	$L__BB3_10;
	// begin inline asm
	mov.u64 %rd35, %globaltimer;
	// end inline asm
	mul.wide.u32 	%rd39, %r23, 8;
	add.s64 	%rd40, %rd1, %rd39;
	st.global.u64 	[%rd40], %rd35;
	// begin inline asm
	mov.u64 %rd36, %globaltimer;
	// end inline asm
	st.global.u64 	[%rd40+8], %rd36;
	// begin inline asm
	mov.u64 %rd37, %globaltimer;
	// end inline asm
	st.global.u64 	[%rd40+16], %rd37;
	// begin inline asm
	mov.u64 %rd38, %globaltimer;
	// end inline asm
	st.global.u64 	[%rd40+24], %rd38;
	add.s32 	%r23, %r23, 4;
$L__BB3_10:
	setp.eq.s32 	%p10, %r10, 0;
	@%p10 bra 	$L__BB3_13;
	mul.wide.u32 	%rd41, %r23, 8;
	add.s64 	%rd44, %rd1, %rd41;
	neg.s32 	%r25, %r10;
$L__BB3_12:
	.pragma "nounroll";
	// begin inline asm
	mov.u64 %rd42, %globaltimer;
	// end inline asm
	st.global.u64 	[%rd44], %rd42;
	add.s64 	%rd44, %rd44, 8;
	add.s32 	%r25, %r25, 1;
	setp.ne.s32 	%p11, %r25, 0;
	@%p11 bra 	$L__BB3_12;
$L__BB3_13:
	ret;

}
	// .globl	read_timestamp_with_delay
.visible .entry read_timestamp_with_delay(
	.param .u64 .ptr .align 1 read_timestamp_with_delay_param_0,
	.param .u64 read_timestamp_with_delay_param_1
)
{
	.reg .pred 	%p<3>;
	.reg .b32 	%r<4>;
	.reg .b64 	%rd<9>;

	ld.param.u64 	%rd2, [read_timestamp_with_delay_param_0];
	ld.param.u64 	%rd3, [read_timestamp_with_delay_param_1];
	mov.u32 	%r1, %tid.x;
	mov.u32 	%r2, %ctaid.x;
	or.b32  	%r3, %r1, %r2;
	setp.ne.s32 	%p1, %r3, 0;
	@%p1 bra 	$L__BB4_4;
	// begin inline asm
	mov.u64 %rd4, %globaltimer;
	// end inline asm
$L__BB4_2:
	// begin inline asm
	mov.u64 %rd5, %globaltimer;
	// end inline asm
	sub.s64 	%rd6, %rd5, %rd4;
	setp.lt.u64 	%p2, %rd6, %rd3;
	@%p2 bra 	$L__BB4_2;
	// begin inline asm
	mov.u64 %rd7, %globaltimer;
	// end inline asm
	cvta.to.global.u64 	%rd8, %rd2;
	st.global.u64 	[%rd8], %rd7;
$L__BB4_4:
	ret;

}
	// .globl	measure_globaltimer_precision
.visible .entry measure_globaltimer_precision(
	.param .u64 .ptr .align 1 measure_globaltimer_precision_param_0,
	.param .u64 .ptr .align 1 measure_globaltimer_precision_param_1,
	.param .u32 measure_globaltimer_precision_param_2
)
{
	.reg .pred 	%p<12>;
	.reg .b32 	%r<15>;
	.reg .b64 	%rd<62>;

	ld.param.u64 	%rd15, [measure_globaltimer_precision_param_0];
	ld.param.u64 	%rd16, [measure_globaltimer_precision_param_1];
	ld.param.u32 	%r8, [measure_globaltimer_precision_param_2];
	mov.u32 	%r9, %tid.x;
	mov.u32 	%r10, %ctaid.x;
	or.b32  	%r11, %r9, %r10;
	setp.ne.s32 	%p1, %r11, 0;
	@%p1 bra 	$L__BB5_9;
	setp.lt.s32 	%p2, %r8, 1;
	mov.b64 	%rd61, 0;
	mov.b64 	%rd60, -1;
	@%p2 bra 	$L__BB5_8;
	and.b32  	%r1, %r8, 3;
	setp.lt.u32 	%p3, %r8, 4;
	mov.b64 	%rd60, -1;
	mov.b64 	%rd61, 0;
	@%p3 bra 	$L__BB5_5;
	and.b32  	%r12, %r8, 2147483644;
	neg.s32 	%r13, %r12;
	mov.b64 	%rd60, -1;
	mov.b64 	%rd61, 0;
$L__BB5_4:
	// begin inline asm
	mov.u64 %rd24, %globaltimer;
	// end inline asm
	// begin inline asm
	mov.u64 %rd25, %globaltimer;
	// end inline asm
	sub.s64 	%rd32, %rd25, %rd24;
	setp.eq.s64 	%p4, %rd32, 0;
	min.u64 	%rd33, %rd32, %rd60;
	selp.b64 	%rd34, %rd60, %rd33, %p4;
	max.u64 	%rd35, %rd32, %rd61;
	// begin inline asm
	mov.u64 %rd26, %globaltimer;
	// end inline asm
	// begin inline asm
	mov.u64 %rd27, %globaltimer;
	// end inline asm
	sub.s64 	%rd36, %rd27, %rd26;
	setp.eq.s64 	%p5, %rd36, 0;
	min.u64 	%rd37, %rd36, %rd34;
	selp.b64 	%rd38, %rd34, %rd37, %p5;
	max.u64 	%rd39, %rd36, %rd35;
	// begin inline asm
	mov.u64 %rd28, %globaltimer;
	// end inline asm
	// begin inline asm
	mov.u64 %rd29, %globaltimer;
	// end inline asm
	sub.s64 	%rd40, %rd29, %rd28;
	setp.eq.s64 	%p6, %rd40, 0;
	min.u64 	%rd41, %rd40, %rd38;
	selp.b64 	%rd42, %rd38, %rd41, %p6;
	max.u64 	%rd43, %rd40, %rd39;
	// begin inline asm
	mov.u64 %rd30, %globaltimer;
	// end inline asm
	// begin inline asm
	mov.u64 %rd31, %globaltimer;
	// end inline asm
	sub.s64 	%rd44, %rd31, %rd30;
	setp.eq.s64 	%p7, %rd44, 0;
	min.u64 	%rd45, %rd44, %rd42;
	selp.b64 	%rd60, %rd42, %rd45, %p7;
	max.u64 	%rd61, %rd44, %rd43;
	add.s32 	%r13, %r13, 4;
	setp.ne.s32 	%p8, %r13, 0;
	@%p8 bra 	$L__BB5_4;
$L__BB5_5:
	setp.eq.s32 	%p9, %r1, 0;
	@%p9 bra 	$L__BB5_8;
	neg.s32 	%r14, %r1;
$L__BB5_7:
	.pragma "nounroll";
	// begin inline asm
	mov.u64 %rd46, %globaltimer;
	// end inline asm
	// begin inline asm
	mov.u64 %rd47, %globaltimer;
	// end inline asm
	sub.s64 	%rd48, %rd47, %rd46;
	setp.eq.s64 	%p10, %rd48, 0;
	min.u64 	%rd49, %rd48, %rd60;
	selp.b64 	%rd60, %rd60, %rd49, %p10;
	max.u64 	%rd61, %rd48, %rd61;
	add.s32 	%r14, %r14, 1;
	setp.ne.s32 	%p11, %r14, 0;
	@%p11 bra 	$L__BB5_7;
$L__BB5_8:
	cvta.to.global.u64 	%rd50, %rd15;
	st.global.u64 	[%rd50], %rd60;
	cvta.to.global.u64 	%rd51, %rd16;
	st.global.u64 	[%rd51], %rd61;
$L__BB5_9:
	ret;

}
	// .globl	inject_timestamp_entry
.visible .entry inject_timestamp_entry(
	.param .u64 .ptr .align 1 inject_timestamp_entry_param_0,
	.param .u32 inject_timestamp_entry_param_1
)
{
	.reg .pred 	%p<2>;
	.reg .b32 	%r<5>;
	.reg .b64 	%rd<6>;

	ld.param.u64 	%rd1, [inject_timestamp_entry_param_0];
	ld.param.u32 	%r1, [inject_timestamp_entry_param_1];
	mov.u32 	%r2, %tid.x;
	mov.u32 	%r3, %ctaid.x;
	or.b32  	%r4, %r2, %r3;
	setp.ne.s32 	%p1, %r4, 0;
	@%p1 bra 	$L__BB6_2;
	cvta.to.global.u64 	%rd3, %rd1;
	// begin inline asm
	mov.u64 %rd2, %globaltimer;
	// end inline asm
	mul.wide.u32 	%rd4, %r1, 8;
	add.s64 	%rd5, %rd3, %rd4;
	st.global.u64 	[%rd5], %rd2;
$L__BB6_2:
	ret;

}
	// .globl	validate_globaltimer_monotonicity
.visible .entry validate_globaltimer_monotonicity(
	.param .u64 .ptr .align 1 validate_globaltimer_monotonicity_param_0,
	.param .u64 .ptr .align 1 validate_globaltimer_monotonicity_param_1
)
{
	.reg .pred 	%p<6>;
	.reg .b32 	%r<14>;
	.reg .b64 	%rd<12>;

	ld.param.u64 	%rd3, [validate_globaltimer_monotonicity_param_0];
	ld.param.u64 	%rd2, [validate_globaltimer_monotonicity_param_1];
	cvta.to.global.u64 	%rd1, %rd3;
	mov.u32 	%r1, %ctaid.x;
	mov.u32 	%r2, %tid.x;
	setp.ne.s32 	%p1, %r2, 0;
	@%p1 bra 	$L__BB7_2;
	// begin inline asm
	mov.u64 %rd4, %globaltimer;
	// end inline asm
	mul.wide.u32 	%rd5, %r1, 8;
	add.s64 	%rd6, %rd1, %rd5;
	st.global.u64 	[%rd6], %rd4;
$L__BB7_2:
	bar.sync 	0;
	or.b32  	%r7, %r1, %r2;
	setp.ne.s32 	%p2, %r7, 0;
	@%p2 bra 	$L__BB7_8;
	mov.u32 	%r3, %nctaid.x;
	setp.lt.u32 	%p3, %r3, 2;
	mov.b32 	%r13, 1;
	@%p3 bra 	$L__BB7_7;
	mov.b32 	%r12, 1;
	bra.uni 	$L__BB7_6;
$L__BB7_5:
	add.s32 	%r12, %r12, 1;
	setp.eq.s32 	%p5, %r12, %r3;
	mov.b32 	%r13, 1;
	@%p5 bra 	$L__BB7_7;
$L__BB7_6:
	mul.wide.u32 	%rd7, %r12, 8;
	add.s64 	%rd8, %rd1, %rd7;
	ld.global.u64 	%rd9, [%rd8];
	ld.global.u64 	%rd10, [%rd8+-8];
	setp.ge.u64 	%p4, %rd9, %rd10;
	mov.b32 	%r13, 0;
	@%p4 bra 	$L__BB7_5;
$L__BB7_7:
	cvta.to.global.u64 	%rd11, %rd2;
	st.global.u32 	[%rd11], %r13;
$L__BB7_8:
	ret;

}


// ===== COMPILED SASS (sm_100) =====

	.target	sm_100

	.elftype	@"ET_EXEC"


//--------------------- .note.nv.tkinfo           --------------------------
	.section	.note.nv.tkinfo,"",@"SHT_NOTE"
	.sectionflags	@"SHF_NOTE_NV_TKINFO"
	.tkinfo
        /*0018*/ 	.word	0x00000002
        /*0030*/ 	.string	""
        /*0030*/ 	.string	"ptxas"
        /*0030*/ 	.string	"Cuda compilation tools, release 13.0, V13.0.88"
        /*0030*/ 	.string	"Build cuda_13.0.r13.0/compiler.36424714_0"
        /*0030*/ 	.string	"-arch sm_100 -m 64 "



//--------------------- .note.nv.cuinfo           --------------------------
	.section	.note.nv.cuinfo,"",@"SHT_NOTE"
	.sectionflags	@"SHF_NOTE_NV_CUINFO"
        /*0018*/ 	.short	0x0002
        /*001a*/ 	.short	0x0064
        /*001c*/ 	.short	0x0082
	.zero		2


//--------------------- .nv.info                  --------------------------
	.section	.nv.info,"",@"SHT_CUDA_INFO"
	.align	4


	//----- nvinfo : EIATTR_REGCOUNT
	.align		4
        /*0000*/ 	.byte	0x04, 0x2f
        /*0002*/ 	.short	(.L_1 - .L_0)
	.align		4
.L_0:
        /*0004*/ 	.word	index@(read_timestamp_single)
        /*0008*/ 	.word	0x00000008


	//----- nvinfo : EIATTR_FRAME_SIZE
	.align		4
.L_1:
        /*000c*/ 	.byte	0x04, 0x11
        /*000e*/ 	.short	(.L_3 - .L_2)
	.align		4
.L_2:
        /*0010*/ 	.word	index@(read_timestamp_single)
        /*0014*/ 	.word	0x00000000


	//----- nvinfo : EIATTR_REGCOUNT
	.align		4
.L_3:
        /*0018*/ 	.byte	0x04, 0x2f
        /*001a*/ 	.short	(.L_5 - .L_4)
	.align		4
.L_4:
        /*001c*/ 	.word	index@(read_timestamp_batch)
        /*0020*/ 	.word	0x0000000c


	//----- nvinfo : EIATTR_FRAME_SIZE
	.align		4
.L_5:
        /*0024*/ 	.byte	0x04, 0x11
        /*0026*/ 	.short	(.L_7 - .L_6)
	.align		4
.L_6:
        /*0028*/ 	.word	index@(read_timestamp_batch)
        /*002c*/ 	.word	0x00000000


	//----- nvinfo : EIATTR_REGCOUNT
	.align		4
.L_7:
        /*0030*/ 	.byte	0x04, 0x2f
        /*0032*/ 	.short	(.L_9 - .L_8)
	.align		4
.L_8:
        /*0034*/ 	.word	index@(read_timestamp_batch_synchronized)
        /*0038*/ 	.word	0x0000000a


	//----- nvinfo : EIATTR_FRAME_SIZE
	.align		4
.L_9:
        /*003c*/ 	.byte	0x04, 0x11
        /*003e*/ 	.short	(.L_11 - .L_10)
	.align		4
.L_10:
        /*0040*/ 	.word	index@(read_timestamp_batch_synchronized)
        /*0044*/ 	.word	0x00000000


	//----- nvinfo : EIATTR_REGCOUNT
	.align		4
.L_11:
        /*0048*/ 	.byte	0x04, 0x2f
        /*004a*/ 	.short	(.L_13 - .L_12)
	.align		4
.L_12:
        /*004c*/ 	.word	index@(benchmark_globaltimer_overhead)
        /*0050*/ 	.word	0x0000000d


	//----- nvinfo : EIATTR_FRAME_SIZE
	.align		4
.L_13:
        /*0054*/ 	.byte	0x04, 0x11
        /*0056*/ 	.short	(.L_15 - .L_14)
	.align		4
.L_14:
        /*0058*/ 	.word	index@(benchmark_globaltimer_overhead)
        /*005c*/ 	.word	0x00000000


	//----- nvinfo : EIATTR_REGCOUNT
	.align		4
.L_15:
        /*0060*/ 	.byte	0x04, 0x2f
        /*0062*/ 	.short	(.L_17 - .L_16)
	.align		4
.L_16:
        /*0064*/ 	.word	index@(read_timestamp_with_delay)
        /*0068*/ 	.word	0x00000008


	//----- nvinfo : EIATTR_FRAME_SIZE
	.align		4
.L_17:
        /*006c*/ 	.byte	0x04, 0x11
        /*006e*/ 	.short	(.L_19 - .L_18)
	.align		4
.L_18:
        /*0070*/ 	.word	index@(read_timestamp_with_delay)
        /*0074*/ 	.word	0x00000000


	//----- nvinfo : EIATTR_REGCOUNT
	.align		4
.L_19:
        /*0078*/ 	.byte	0x04, 0x2f
        /*007a*/ 	.short	(.L_21 - .L_20)
	.align		4
.L_20:
        /*007c*/ 	.word	index@(measure_globaltimer_precision)
        /*0080*/ 	.word	0x0000000e


	//----- nvinfo : EIATTR_FRAME_SIZE
	.align		4
.L_21:
        /*0084*/ 	.byte	0x04, 0x11
        /*0086*/ 	.short	(.L_23 - .L_22)
	.align		4
.L_22:
        /*0088*/ 	.word	index@(measure_globaltimer_precision)
        /*008c*/ 	.word	0x00000000


	//----- nvinfo : EIATTR_REGCOUNT
	.align		4
.L_23:
        /*0090*/ 	.byte	0x04, 0x2f
        /*0092*/ 	.short	(.L_25 - .L_24)
	.align		4
.L_24:
        /*0094*/ 	.word	index@(inject_timestamp_entry)
        /*0098*/ 	.word	0x0000000a


	//----- nvinfo : EIATTR_FRAME_SIZE
	.align		4
.L_25:
        /*009c*/ 	.byte	0x04, 0x11
        /*009e*/ 	.short	(.L_27 - .L_26)
	.align		4
.L_26:
        /*00a0*/ 	.word	index@(inject_timestamp_entry)
        /*00a4*/ 	.word	0x00000000


	//----- nvinfo : EIATTR_REGCOUNT
	.align		4
.L_27:
        /*00a8*/ 	.byte	0x04, 0x2f
        /*00aa*/ 	.short	(.L_29 - .L_28)
	.align		4
.L_28:
        /*00ac*/ 	.word	index@(validate_globaltimer_monotonicity)
        /*00b0*/ 	.word	0x0000000e


	//----- nvinfo : EIATTR_FRAME_SIZE
	.align		4
.L_29:
        /*00b4*/ 	.byte	0x04, 0x11
        /*00b6*/ 	.short	(.L_31 - .L_30)
	.align		4
.L_30:
        /*00b8*/ 	.word	index@(validate_globaltimer_monotonicity)
        /*00bc*/ 	.word	0x00000000


	//----- nvinfo : EIATTR_MIN_STACK_SIZE
	.align		4
.L_31:
        /*00c0*/ 	.byte	0x04, 0x12
        /*00c2*/ 	.short	(.L_33 - .L_32)
	.align		4
.L_32:
        /*00c4*/ 	.word	index@(validate_globaltimer_monotonicity)
        /*00c8*/ 	.word	0x00000000


	//----- nvinfo : EIATTR_MIN_STACK_SIZE
	.align		4
.L_33:
        /*00cc*/ 	.byte	0x04, 0x12
        /*00ce*/ 	.short	(.L_35 - .L_34)
	.align		4
.L_34:
        /*00d0*/ 	.word	index@(inject_timestamp_entry)
        /*00d4*/ 	.word	0x00000000


	//----- nvinfo : EIATTR_MIN_STACK_SIZE
	.align		4
.L_35:
        /*00d8*/ 	.byte	0x04, 0x12
        /*00da*/ 	.short	(.L_37 - .L_36)
	.align		4
.L_36:
        /*00dc*/ 	.word	index@(measure_globaltimer_precision)
        /*00e0*/ 	.word	0x00000000


	//----- nvinfo : EIATTR_MIN_STACK_SIZE
	.align		4
.L_37:
        /*00e4*/ 	.byte	0x04, 0x12
        /*00e6*/ 	.short	(.L_39 - .L_38)
	.align		4
.L_38:
        /*00e8*/ 	.word	index@(read_timestamp_with_delay)
        /*00ec*/ 	.word	0x00000000


	//----- nvinfo : EIATTR_MIN_STACK_SIZE
	.align		4
.L_39:
        /*00f0*/ 	.byte	0x04, 0x12
        /*00f2*/ 	.short	(.L_41 - .L_40)
	.align		4
.L_40:
        /*00f4*/ 	.word	index@(benchmark_globaltimer_overhead)
        /*00f8*/ 	.word	0x00000000


	//----- nvinfo : EIATTR_MIN_STACK_SIZE
	.align		4
.L_41:
        /*00fc*/ 	.byte	0x04, 0x12
        /*00fe*/ 	.short	(.L_43 - .L_42)
	.align		4
.L_42:
        /*0100*/ 	.word	index@(read_timestamp_batch_synchronized)
        /*0104*/ 	.word	0x00000000


	//----- nvinfo : EIATTR_MIN_STACK_SIZE
	.align		4
.L_43:
        /*0108*/ 	.byte	0x04, 0x12
        /*010a*/ 	.short	(.L_45 - .L_44)
	.align		4
.L_44:
        /*010c*/ 	.word	index@(read_timestamp_batch)
        /*0110*/ 	.word	0x00000000


	//----- nvinfo : EIATTR_MIN_STACK_SIZE
	.align		4
.L_45:
        /*0114*/ 	.byte	0x04, 0x12
        /*0116*/ 	.short	(.L_47 - .L_46)
	.align		4
.L_46:
        /*0118*/ 	.word	index@(read_timestamp_single)
        /*011c*/ 	.word	0x00000000
.L_47:


//--------------------- .nv.compat                --------------------------
	.section	.nv.compat,"",@"SHT_CUDA_COMPAT_INFO"
	.align	4
        /*0000*/ 	.byte	0x02, 0x09, 0x00, 0x00, 0x02, 0x02, 0x01, 0x00, 0x02, 0x05, 0x05, 0x00, 0x03, 0x07, 0x01, 0x01
        /*0010*/ 	.byte	0x02, 0x03, 0x00, 0x00, 0x02, 0x06, 0x01, 0x00, 0x04, 0x0b, 0x08, 0x00, 0x09, 0x00, 0x00, 0x00
        /*0020*/ 	.byte	0x00, 0x00, 0x00, 0x00


//--------------------- .nv.info.validate_globaltimer_monotonicity --------------------------
	.section	.nv.info.validate_globaltimer_monotonicity,"",@"SHT_CUDA_INFO"
	.sectionflags	@""
	.align	4


	//----- nvinfo : EIATTR_CUDA_API_VERSION
	.align		4
        /*0000*/ 	.byte	0x04, 0x37
        /*0002*/ 	.short	(.L_49 - .L_48)
.L_48:
        /*0004*/ 	.word	0x00000082


	//----- nvinfo : EIATTR_KPARAM_INFO
	.align		4
.L_49:
        /*0008*/ 	.byte	0x04, 0x17
        /*000a*/ 	.short	(.L_51 - .L_50)
.L_50:
        /*000c*/ 	.word	0x00000000
        /*0010*/ 	.short	0x0001
        /*0012*/ 	.short	0x0008
        /*0014*/ 	.byte	0x00, 0xf5, 0x21, 0x00


	//----- nvinfo : EIATTR_KPARAM_INFO
	.align		4
.L_51:
        /*0018*/ 	.byte	0x04, 0x17
        /*001a*/ 	.short	(.L_53 - .L_52)
.L_52:
        /*001c*/ 	.word	0x00000000
        /*0020*/ 	.short	0x0000
        /*0022*/ 	.short	0x0000
        /*0024*/ 	.byte	0x00, 0xf5, 0x21, 0x00


	//----- nvinfo : EIATTR_SPARSE_MMA_MASK
	.align		4
.L_53:
        /*0028*/ 	.byte	0x03, 0x50
        /*002a*/ 	.short	0x0000


	//----- nvinfo : EIATTR_MAXREG_COUNT
	.align		4
        /*002c*/ 	.byte	0x03, 0x1b
        /*002e*/ 	.short	0x00ff


	//----- nvinfo : EIATTR_NUM_BARRIERS
	.align		4
        /*0030*/ 	.byte	0x02, 0x4c
        /*0032*/ 	.byte	0x01
	.zero		1


	//----- nvinfo : EIATTR_MERCURY_ISA_VERSION
	.align		4
        /*0034*/ 	.byte	0x03, 0x5f
        /*0036*/ 	.short	0x0101


	//----- nvinfo : EIATTR_VRC_CTA_INIT_COUNT
	.align		4
        /*0038*/ 	.byte	0x02, 0x4a
	.zero		1
	.zero		1


	//----- nvinfo : EIATTR_EXIT_INSTR_OFFSETS
	.align		4
        /*003c*/ 	.byte	0x04, 0x1c
        /*003e*/ 	.short	(.L_55 - .L_54)


	//   ....[0]....
.L_54:
        /*0040*/ 	.word	0x000000b0


	//   ....[1]....
        /*0044*/ 	.word	0x000001f0


	//----- nvinfo : EIATTR_CBANK_PARAM_SIZE
	.align		4
.L_55:
        /*0048*/ 	.byte	0x03, 0x19
        /*004a*/ 	.short	0x0010


	//----- nvinfo : EIATTR_PARAM_CBANK
	.align		4
        /*004c*/ 	.byte	0x04, 0x0a
        /*004e*/ 	.short	(.L_57 - .L_56)
	.align		4
.L_56:
        /*0050*/ 	.word	index@(.nv.constant0.validate_globaltimer_monotonicity)
        /*0054*/ 	.short	0x0380
        /*0056*/ 	.short	0x0010


	//----- nvinfo : EIATTR_SW_WAR
	.align		4
.L_57:
        /*0058*/ 	.byte	0x04, 0x36
        /*005a*/ 	.short	(.L_59 - .L_58)
.L_58:
        /*005c*/ 	.word	0x00000008
.L_59:


//--------------------- .nv.info.inject_timestamp_entry --------------------------
	.section	.nv.info.inject_timestamp_entry,"",@"SHT_CUDA_INFO"
	.sectionflags	@""
	.align	4


	//----- nvinfo : EIATTR_CUDA_API_VERSION
	.align		4
        /*0000*/ 	.byte	0x04, 0x37
        /*0002*/ 	.short	(.L_61 - .L_60)
.L_60:
        /*0004*/ 	.word	0x00000082


	//----- nvinfo : EIATTR_KPARAM_INFO
	.align		4
.L_61:
        /*0008*/ 	.byte	0x04, 0x17
        /*000a*/ 	.short	(.L_63 - .L_62)
.L_62:
        /*000c*/ 	.word	0x00000000
        /*0010*/ 	.short	0x0001
        /*0012*/ 	.short	0x0008
        /*0014*/ 	.byte	0x00, 0xf0, 0x11, 0x00


	//----- nvinfo : EIATTR_KPARAM_INFO
	.align		4
.L_63:
        /*0018*/ 	.byte	0x04, 0x17
        /*001a*/ 	.short	(.L_65 - .L_64)
.L_64:
        /*001c*/ 	.word	0x00000000
        /*0020*/ 	.short	0x0000
        /*0022*/ 	.short	0x0000
        /*0024*/ 	.byte	0x00, 0xf5, 0x21, 0x00


	//----- nvinfo : EIATTR_SPARSE_MMA_MASK
	.align		4
.L_65:
        /*0028*/ 	.byte	0x03, 0x50
        /*002a*/ 	.short	0x0000


	//----- nvinfo : EIATTR_MAXREG_COUNT
	.align		4
        /*002c*/ 	.byte	0x03, 0x1b
        /*002e*/ 	.short	0x00ff


	//----- nvinfo : EIATTR_MERCURY_ISA_VERSION
	.align		4
        /*0030*/ 	.byte	0x03, 0x5f
        /*0032*/ 	.short	0x0101


	//----- nvinfo : EIATTR_VRC_CTA_INIT_COUNT
	.align		4
        /*0034*/ 	.byte	0x02, 0x4a
	.zero		1
	.zero		1


	//----- nvinfo : EIATTR_EXIT_INSTR_OFFSETS
	.align		4
        /*0038*/ 	.byte	0x04, 0x1c
        /*003a*/ 	.short	(.L_67 - .L_66)


	//   ....[0]....
.L_66:
        /*003c*/ 	.word	0x00000040


	//   ....[1]....
        /*0040*/ 	.word	0x000000c0


	//----- nvinfo : EIATTR_CBANK_PARAM_SIZE
	.align		4
.L_67:
        /*0044*/ 	.byte	0x03, 0x19
        /*0046*/ 	.short	0x000c


	//----- nvinfo : EIATTR_PARAM_CBANK
	.align		4
        /*0048*/ 	.byte	0x04, 0x0a
        /*004a*/ 	.short	(.L_69 - .L_68)
	.align		4
.L_68:
        /*004c*/ 	.word	index@(.nv.constant0.inject_timestamp_entry)
        /*0050*/ 	.short	0x0380
        /*0052*/ 	.short	0x000c


	//----- nvinfo : EIATTR_SW_WAR
	.align		4
.L_69:
        /*0054*/ 	.byte	0x04, 0x36
        /*0056*/ 	.short	(.L_71 - .L_70)
.L_70:
        /*0058*/ 	.word	0x00000008
.L_71:


//--------------------- .nv.info.measure_globaltimer_precision --------------------------
	.section	.nv.info.measure_globaltimer_precision,"",@"SHT_CUDA_INFO"
	.sectionflags	@""
	.align	4


	//----- nvinfo : EIATTR_CUDA_API_VERSION
	.align		4
        /*0000*/ 	.byte	0x04, 0x37
        /*0002*/ 	.short	(.L_73 - .L_72)
.L_72:
        /*0004*/ 	.word	0x00000082


	//----- nvinfo : EIATTR_KPARAM_INFO
	.align		4
.L_73:
        /*0008*/ 	.byte	0x04, 0x17
        /*000a*/ 	.short	(.L_75 - .L_74)
.L_74:
        /*000c*/ 	.word	0x00000000
        /*0010*/ 	.short	0x0002
        /*0012*/ 	.short	0x0010
        /*0014*/ 	.byte	0x00, 0xf0, 0x11, 0x00


	//----- nvinfo : EIATTR_KPARAM_INFO
	.align		4
.L_75:
        /*0018*/ 	.byte	0x04, 0x17
        /*001a*/ 	.short	(.L_77 - .L_76)
.L_76:
        /*001c*/ 	.word	0x00000000
        /*0020*/ 	.short	0x0001
        /*0022*/ 	.short	0x0008
        /*0024*/ 	.byte	0x00, 0xf5, 0x21, 0x00


	//----- nvinfo : EIATTR_KPARAM_INFO
	.align		4
.L_77:
        /*0028*/ 	.byte	0x04, 0x17
        /*002a*/ 	.short	(.L_79 - .L_78)
.L_78:
        /*002c*/ 	.word	0x00000000
        /*0030*/ 	.short	0x0000
        /*0032*/ 	.short	0x0000
        /*0034*/ 	.byte	0x00, 0xf5, 0x21, 0x00


	//----- nvinfo : EIATTR_SPARSE_MMA_MASK
	.align		4
.L_79:
        /*0038*/ 	.byte	0x03, 0x50
        /*003a*/ 	.short	0x0000


	//----- nvinfo : EIATTR_MAXREG_COUNT
	.align		4
        /*003c*/ 	.byte	0x03, 0x1b
        /*003e*/ 	.short	0x00ff


	//----- nvinfo : EIATTR_MERCURY_ISA_VERSION
	.align		4
        /*0040*/ 	.byte	0x03, 0x5f
        /*0042*/ 	.short	0x0101


	//----- nvinfo : EIATTR_VRC_CTA_INIT_COUNT
	.align		4
        /*0044*/ 	.byte	0x02, 0x4a
	.zero		1
	.zero		1


	//----- nvinfo : EIATTR_EXIT_INSTR_OFFSETS
	.align		4
        /*0048*/ 	.byte	0x04, 0x1c
        /*004a*/ 	.short	(.L_81 - .L_80)


	//   ....[0]....
.L_80:
        /*004c*/ 	.word	0x00000040


	//   ....[1]....
        /*0050*/ 	.word	0x00000700


	//----- nvinfo : EIATTR_CBANK_PARAM_SIZE
	.align		4
.L_81:
        /*0054*/ 	.byte	0x03, 0x19
        /*0056*/ 	.short	0x0014


	//----- nvinfo : EIATTR_PARAM_CBANK
	.align		4
        /*0058*/ 	.byte	0x04, 0x0a
        /*005a*/ 	.short	(.L_83 - .L_82)
	.align		4
.L_82:
        /*005c*/ 	.word	index@(.nv.constant0.measure_globaltimer_precision)
        /*0060*/ 	.short	0x0380
        /*0062*/ 	.short	0x0014


	//----- nvinfo : EIATTR_SW_WAR
	.align		4
.L_83:
        /*0064*/ 	.byte	0x04, 0x36
        /*0066*/ 	.short	(.L_85 - .L_84)
.L_84:
        /*0068*/ 	.word	0x00000008
.L_85:


//--------------------- .nv.info.read_timestamp_with_delay --------------------------
	.section	.nv.info.read_timestamp_with_delay,"",@"SHT_CUDA_INFO"
	.sectionflags	@""
	.align	4


	//----- nvinfo : EIATTR_CUDA_API_VERSION
	.align		4
        /*0000*/ 	.byte	0x04, 0x37
        /*0002*/ 	.short	(.L_87 - .L_86)
.L_86:
        /*0004*/ 	.word	0x00000082


	//----- nvinfo : EIATTR_KPARAM_INFO
	.align		4
.L_87:
        /*0008*/ 	.byte	0x04, 0x17
        /*000a*/ 	.short	(.L_89 - .L_88)
.L_88:
        /*000c*/ 	.word	0x00000000
        /*0010*/ 	.short	0x0001
        /*0012*/ 	.short	0x0008
        /*0014*/ 	.byte	0x00, 0xf0, 0x21, 0x00


	//----- nvinfo : EIATTR_KPARAM_INFO
	.align		4
.L_89:
        /*0018*/ 	.byte	0x04, 0x17
        /*001a*/ 	.short	(.L_91 - .L_90)
.L_90:
        /*001c*/ 	.word	0x00000000
        /*0020*/ 	.short	0x0000
        /*0022*/ 	.short	0x0000
        /*0024*/ 	.byte	0x00, 0xf5, 0x21, 0x00


	//----- nvinfo : EIATTR_SPARSE_MMA_MASK
	.align		4
.L_91:
        /*0028*/ 	.byte	0x03, 0x50
        /*002a*/ 	.short	0x0000


	//----- nvinfo : EIATTR_MAXREG_COUNT
	.align		4
        /*002c*/ 	.byte	0x03, 0x1b
        /*002e*/ 	.short	0x00ff


	//----- nvinfo : EIATTR_MERCURY_ISA_VERSION
	.align		4
        /*0030*/ 	.byte	0x03, 0x5f
        /*0032*/ 	.short	0x0101


	//----- nvinfo : EIATTR_VRC_CTA_INIT_COUNT
	.align		4
        /*0034*/ 	.byte	0x02, 0x4a
	.zero		1
	.zero		1


	//----- nvinfo : EIATTR_EXIT_INSTR_OFFSETS
	.align		4
        /*0038*/ 	.byte	0x04, 0x1c
        /*003a*/ 	.short	(.L_93 - .L_92)


	//   ....[0]....
.L_92:
        /*003c*/ 	.word	0x00000040


	//   ....[1]....
        /*0040*/ 	.word	0x00000120


	//----- nvinfo : EIATTR_CBANK_PARAM_SIZE
	.align		4
.L_93:
        /*0044*/ 	.byte	0x03, 0x19
        /*0046*/ 	.short	0x0010


	//----- nvinfo : EIATTR_PARAM_CBANK
	.align		4
        /*0048*/ 	.byte	0x04, 0x0a
        /*004a*/ 	.short	(.L_95 - .L_94)
	.align		4
.L_94:
        /*004c*/ 	.word	index@(.nv.constant0.read_timestamp_with_delay)
        /*0050*/ 	.short	0x0380
        /*0052*/ 	.short	0x0010


	//----- nvinfo : EIATTR_SW_WAR
	.align		4
.L_95:
        /*0054*/ 	.byte	0x04, 0x36
        /*0056*/ 	.short	(.L_97 - .L_96)
.L_96:
        /*0058*/ 	.word	0x00000008
.L_97:


//--------------------- .nv.info.benchmark_globaltimer_overhead --------------------------
	.section	.nv.info.benchmark_globaltimer_overhead,"",@"SHT_CUDA_INFO"
	.sectionflags	@""
	.align	4


	//----- nvinfo : EIATTR_CUDA_API_VERSION
	.align		4
        /*0000*/ 	.byte	0x04, 0x37
        /*0002*/ 	.short	(.L_99 - .L_98)
.L_98:
        /*0004*/ 	.word	0x00000082


	//----- nvinfo : EIATTR_KPARAM_INFO
	.align		4
.L_99:
        /*0008*/ 	.byte	0x04, 0x17
        /*000a*/ 	.short	(.L_101 - .L_100)
.L_100:
        /*000c*/ 	.word	0x00000000
        /*0010*/ 	.short	0x0001
        /*0012*/ 	.short	0x0008
        /*0014*/ 	.byte	0x00, 0xf0, 0x11, 0x00


	//----- nvinfo : EIATTR_KPARAM_INFO
	.align		4
.L_101:
        /*0018*/ 	.byte	0x04, 0x17
        /*001a*/ 	.short	(.L_103 - .L_102)
.L_102:
        /*001c*/ 	.word	0x00000000
        /*0020*/ 	.short	0x0000
        /*0022*/ 	.short	0x0000
        /*0024*/ 	.byte	0x00, 0xf5, 0x21, 0x00


	//----- nvinfo : EIATTR_SPARSE_MMA_MASK
	.align		4
.L_103:
        /*0028*/ 	.byte	0x03, 0x50
        /*002a*/ 	.short	0x0000


	//----- nvinfo : EIATTR_MAXREG_COUNT
	.align		4
        /*002c*/ 	.byte	0x03, 0x1b
        /*002e*/ 	.short	0x00ff


	//----- nvinfo : EIATTR_MERCURY_ISA_VERSION
	.align		4
        /*0030*/ 	.byte	0x03, 0x5f
        /*0032*/ 	.short	0x0101


	//----- nvinfo : EIATTR_VRC_CTA_INIT_COUNT
	.align		4
        /*0034*/ 	.byte	0x02, 0x4a
	.zero		1
	.zero		1


	//----- nvinfo : EIATTR_EXIT_INSTR_OFFSETS
	.align		4
        /*0038*/ 	.byte	0x04, 0x1c
        /*003a*/ 	.short	(.L_105 - .L_104)


	//   ....[0]....
.L_104:
        /*003c*/ 	.word	0x00000060


	//   ....[1]....
        /*0040*/ 	.word	0x000003b0


	//   ....[2]....
        /*0044*/ 	.word	0x00000530


	//   ....[3]....
        /*0048*/ 	.word	0x00000630


	//   ....[4]....
        /*004c*/ 	.word	0x000006e0


	//----- nvinfo : EIATTR_CBANK_PARAM_SIZE
	.align		4
.L_105:
        /*0050*/ 	.byte	0x03, 0x19
        /*0052*/ 	.short	0x000c


	//----- nvinfo : EIATTR_PARAM_CBANK
	.align		4
        /*0054*/ 	.byte	0x04, 0x0a
        /*0056*/ 	.short	(.L_107 - .L_106)
	.align		4
.L_106:
        /*0058*/ 	.word	index@(.nv.constant0.benchmark_globaltimer_overhead)
        /*005c*/ 	.short	0x0380
        /*005e*/ 	.short	0x000c


	//----- nvinfo : EIATTR_SW_WAR
	.align		4
.L_107:
        /*0060*/ 	.byte	0x04, 0x36
        /*0062*/ 	.short	(.L_109 - .L_108)
.L_108:
        /*0064*/ 	.word	0x00000008
.L_109:


//--------------------- .nv.info.read_timestamp_batch_synchronized --------------------------
	.section	.nv.info.read_timestamp_batch_synchronized,"",@"SHT_CUDA_INFO"
	.sectionflags	@""
	.align	4


	//----- nvinfo : EIATTR_CUDA_API_VERSION
	.align		4
        /*0000*/ 	.byte	0x04, 0x37
        /*0002*/ 	.short	(.L_111 - .L_110)
.L_110:
        /*0004*/ 	.word	0x00000082


	//----- nvinfo : EIATTR_KPARAM_INFO
	.align		4
.L_111:
        /*0008*/ 	.byte	0x04, 0x17
        /*000a*/ 	.short	(.L_113 - .L_112)
.L_112:
        /*000c*/ 	.word	0x00000000
        /*0010*/ 	.short	0x0001
        /*0012*/ 	.short	0x0008
        /*0014*/ 	.byte	0x00, 0xf0, 0x11, 0x00


	//----- nvinfo : EIATTR_KPARAM_INFO
	.align		4
.L_113:
        /*0018*/ 	.byte	0x04, 0x17
        /*001a*/ 	.short	(.L_115 - .L_114)
.L_114:
        /*001c*/ 	.word	0x00000000
        /*0020*/ 	.short	0x0000
        /*0022*/ 	.short	0x0000
        /*0024*/ 	.byte	0x00, 0xf5, 0x21, 0x00


	//----- nvinfo : EIATTR_SPARSE_MMA_MASK
	.align		4
.L_115:
        /*0028*/ 	.byte	0x03, 0x50
        /*002a*/ 	.short	0x0000


	//----- nvinfo : EIATTR_MAXREG_COUNT
	.align		4
        /*002c*/ 	.byte	0x03, 0x1b
        /*002e*/ 	.short	0x00ff


	//----- nvinfo : EIATTR_NUM_BARRIERS
	.align		4
        /*0030*/ 	.byte	0x02, 0x4c
        /*0032*/ 	.byte	0x01
	.zero		1


	//----- nvinfo : EIATTR_MERCURY_ISA_VERSION
	.align		4
        /*0034*/ 	.byte	0x03, 0x5f
        /*0036*/ 	.short	0x0101


	//----- nvinfo : EIATTR_VRC_CTA_INIT_COUNT
	.align		4
        /*0038*/ 	.byte	0x02, 0x4a
	.zero		1
	.zero		1


	//----- nvinfo : EIATTR_EXIT_INSTR_OFFSETS
	.align		4
        /*003c*/ 	.byte	0x04, 0x1c
        /*003e*/ 	.short	(.L_117 - .L_116)


	//   ....[0]....
.L_116:
        /*0040*/ 	.word	0x00000070


	//   ....[1]....
        /*0044*/ 	.word	0x000000f0


	//----- nvinfo : EIATTR_CBANK_PARAM_SIZE
	.align		4
.L_117:
        /*0048*/ 	.byte	0x03, 0x19
        /*004a*/ 	.short	0x000c


	//----- nvinfo : EIATTR_PARAM_CBANK
	.align		4
        /*004c*/ 	.byte	0x04, 0x0a
        /*004e*/ 	.short	(.L_119 - .L_118)
	.align		4
.L_118:
        /*0050*/ 	.word	index@(.nv.constant0.read_timestamp_batch_synchronized)
        /*0054*/ 	.short	0x0380
        /*0056*/ 	.short	0x000c


	//----- nvinfo : EIATTR_SW_WAR
	.align		4
.L_119:
        /*0058*/ 	.byte	0x04, 0x36
        /*005a*/ 	.short	(.L_121 - .L_120)
.L_120:
        /*005c*/ 	.word	0x00000008
.L_121:


//--------------------- .nv.info.read_timestamp_batch --------------------------
	.section	.nv.info.read_timestamp_batch,"",@"SHT_CUDA_INFO"
	.sectionflags	@""
	.align	4


	//----- nvinfo : EIATTR_CUDA_API_VERSION
	.align		4
        /*0000*/ 	.byte	0x04, 0x37
        /*0002*/ 	.short	(.L_123 - .L_122)
.L_122:
        /*0004*/ 	.word	0x00000082


	//----- nvinfo : EIATTR_KPARAM_INFO
	.align		4
.L_123:
        /*0008*/ 	.byte	0x04, 0x17
        /*000a*/ 	.short	(.L_125 - .L_124)
.L_124:
        /*000c*/ 	.word	0x00000000
        /*0010*/ 	.short	0x0001
        /*0012*/ 	.short	0x0008
        /*0014*/ 	.byte	0x00, 0xf0, 0x11, 0x00


	//----- nvinfo : EIATTR_KPARAM_INFO
	.align		4
.L_125:
        /*0018*/ 	.byte	0x04, 0x17
        /*001a*/ 	.short	(.L_127 - .L_126)
.L_126:
        /*001c*/ 	.word	0x00000000
        /*0020*/ 	.short	0x0000
        /*0022*/ 	.short	0x0000
        /*0024*/ 	.byte	0x00, 0xf5, 0x21, 0x00


	//----- nvinfo : EIATTR_SPARSE_MMA_MASK
	.align		4
.L_127:
        /*0028*/ 	.byte	0x03, 0x50
        /*002a*/ 	.short	0x0000


	//----- nvinfo : EIATTR_MAXREG_COUNT
	.align		4
        /*002c*/ 	.byte	0x03, 0x1b
        /*002e*/ 	.short	0x00ff


	//----- nvinfo : EIATTR_MERCURY_ISA_VERSION
	.align		4
        /*0030*/ 	.byte	0x03, 0x5f
        /*0032*/ 	.short	0x0101


	//----- nvinfo : EIATTR_VRC_CTA_INIT_COUNT
	.align		4
        /*0034*/ 	.byte	0x02, 0x4a
	.zero		1
	.zero		1


	//----- nvinfo : EIATTR_EXIT_INSTR_OFFSETS
	.align		4
        /*0038*/ 	.byte	0x04, 0x1c
        /*003a*/ 	.short	(.L_129 - .L_128)


	//   ....[0]....
.L_128:
        /*003c*/ 	.word	0x00000070


	//   ....[1]....
        /*0040*/ 	.word	0x00000120


	//----- nvinfo : EIATTR_CRS_STACK_SIZE
	.align		4
.L_129:
        /*0044*/ 	.byte	0x04, 0x1e
        /*0046*/ 	.short	(.L_131 - .L_130)
.L_130:
        /*0048*/ 	.word	0x00000000


	//----- nvinfo : EIATTR_CBANK_PARAM_SIZE
	.align		4
.L_131:
        /*004c*/ 	.byte	0x03, 0x19
        /*004e*/ 	.short	0x000c


	//----- nvinfo : EIATTR_PARAM_CBANK
	.align		4
        /*0050*/ 	.byte	0x04, 0x0a
        /*0052*/ 	.short	(.L_133 - .L_132)
	.align		4
.L_132:
        /*0054*/ 	.word	index@(.nv.constant0.read_timestamp_batch)
        /*0058*/ 	.short	0x0380
        /*005a*/ 	.short	0x000c


	//----- nvinfo : EIATTR_SW_WAR
	.align		4
.L_133:
        /*005c*/ 	.byte	0x04, 0x36
        /*005e*/ 	.short	(.L_135 - .L_134)
.L_134:
        /*0060*/ 	.word	0x00000008
.L_135:


//--------------------- .nv.info.read_timestamp_single --------------------------
	.section	.nv.info.read_timestamp_single,"",@"SHT_CUDA_INFO"
	.sectionflags	@""
	.align	4


	//----- nvinfo : EIATTR_CUDA_API_VERSION
	.align		4
        /*0000*/ 	.byte	0x04, 0x37
        /*0002*/ 	.short	(.L_137 - .L_136)
.L_136:
        /*0004*/ 	.word	0x00000082


	//----- nvinfo : EIATTR_KPARAM_INFO
	.align		4
.L_137:
        /*0008*/ 	.byte	0x04, 0x17
        /*000a*/ 	.short	(.L_139 - .L_138)
.L_138:
        /*000c*/ 	.word	0x00000000
        /*0010*/ 	.short	0x0000
        /*0012*/ 	.short	0x0000
        /*0014*/ 	.byte	0x00, 0xf5, 0x21, 0x00


	//----- nvinfo : EIATTR_SPARSE_MMA_MASK
	.align		4
.L_139:
        /*0018*/ 	.byte	0x03, 0x50
        /*001a*/ 	.short	0x0000


	//----- nvinfo : EIATTR_MAXREG_COUNT
	.align		4
        /*001c*/ 	.byte	0x03, 0x1b
        /*001e*/ 	.short	0x00ff


	//----- nvinfo : EIATTR_MERCURY_ISA_VERSION
	.align		4
        /*0020*/ 	.byte	0x03, 0x5f
        /*0022*/ 	.short	0x0101


	//----- nvinfo : EIATTR_VRC_CTA_INIT_COUNT
	.align		4
        /*0024*/ 	.byte	0x02, 0x4a
	.zero		1
	.zero		1


	//----- nvinfo : EIATTR_EXIT_INSTR_OFFSETS
	.align		4
        /*0028*/ 	.byte	0x04, 0x1c
        /*002a*/ 	.short	(.L_141 - .L_140)


	//   ....[0]....
.L_140:
        /*002c*/ 	.word	0x00000040


	//   ....[1]....
        /*0030*/ 	.word	0x000000a0


	//----- nvinfo : EIATTR_CBANK_PARAM_SIZE
	.align		4
.L_141:
        /*0034*/ 	.byte	0x03, 0x19
        /*0036*/ 	.short	0x0008


	//----- nvinfo : EIATTR_PARAM_CBANK
	.align		4
        /*0038*/ 	.byte	0x04, 0x0a
        /*003a*/ 	.short	(.L_143 - .L_142)
	.align		4
.L_142:
        /*003c*/ 	.word	index@(.nv.constant0.read_timestamp_single)
        /*0040*/ 	.short	0x0380
        /*0042*/ 	.short	0x0008


	//----- nvinfo : EIATTR_SW_WAR
	.align		4
.L_143:
        /*0044*/ 	.byte	0x04, 0x36
        /*0046*/ 	.short	(.L_145 - .L_144)
.L_144:
        /*0048*/ 	.word	0x00000008
.L_145:


//--------------------- .nv.callgraph             --------------------------
	.section	.nv.callgraph,"",@"SHT_CUDA_CALLGRAPH"
	.align	4
	.sectionentsize	8
	.align		4
        /*0000*/ 	.word	0x00000000
	.align		4
        /*0004*/ 	.word	0xffffffff
	.align		4
        /*0008*/ 	.word	0x00000000
	.align		4
        /*000c*/ 	.word	0xfffffffe
	.align		4
        /*0010*/ 	.word	0x00000000
	.align		4
        /*0014*/ 	.word	0xfffffffd
	.align		4
        /*0018*/ 	.word	0x00000000
	.align		4
        /*001c*/ 	.word	0xfffffffc


//--------------------- .text.validate_globaltimer_monotonicity --------------------------
	.section	.text.validate_globaltimer_monotonicity,"ax",@progbits
	.align	128
        .global         validate_globaltimer_monotonicity
        .type           validate_globaltimer_monotonicity,@function
        .size           validate_globaltimer_monotonicity,(.L_x_21 - validate_globaltimer_monotonicity)
        .other          validate_globaltimer_monotonicity,@"STO_CUDA_ENTRY STV_DEFAULT"
validate_globaltimer_monotonicity:
.text.validate_globaltimer_monotonicity:
[----:B------:R-:W-:Y:S01]  /*0000*/  LDC R1, c[0x0][0x37c] ;  /* 0x0000df00ff017b82 */ /* 0x000fe20000000800 */
[----:B------:R-:W0:Y:S01]  /*0010*/  S2R R0, SR_TID.X ;  /* 0x0000000000007919 */ /* 0x000e220000002100 */
[----:B------:R-:W1:Y:S01]  /*0020*/  LDCU.64 UR4, c[0x0][0x358] ;  /* 0x00006b00ff0477ac */ /* 0x000e620008000a00 */
[----:B------:R-:W2:Y:S01]  /*0030*/  S2R R7, SR_CTAID.X ;  /* 0x0000000000077919 */ /* 0x000ea20000002500 */
[----:B0-----:R-:W-:-:S13]  /*0040*/  ISETP.NE.AND P1, PT, R0, RZ, PT ;  /* 0x000000ff0000720c */ /* 0x001fda0003f25270 */
[----:B------:R-:W-:Y:S01]  /*0050*/  @!P1 CS2R R4, SR_GLOBALTIMERLO ;  /* 0x0000000000049805 */ /* 0x000fe20000015200 */
[----:B------:R-:W0:Y:S01]  /*0060*/  @!P1 LDC.64 R2, c[0x0][0x380] ;  /* 0x0000e000ff029b82 */ /* 0x000e220000000a00 */
[C---:B--2---:R-:W-:Y:S01]  /*0070*/  LOP3.LUT P0, RZ, R7.reuse, R0, RZ, 0xfc, !PT ;  /* 0x0000000007ff7212 */ /* 0x044fe2000780fcff */
[----:B0-----:R-:W-:-:S05]  /*0080*/  @!P1 IMAD.WIDE.U32 R2, R7, 0x8, R2 ;  /* 0x0000000807029825 */ /* 0x001fca00078e0002 */
[----:B-1----:R0:W-:Y:S01]  /*0090*/  @!P1 STG.E.64 desc[UR4][R2.64], R4 ;  /* 0x0000000402009986 */ /* 0x0021e2000c101b04 */
[----:B------:R-:W-:Y:S06]  /*00a0*/  BAR.SYNC.DEFER_BLOCKING 0x0 ;  /* 0x0000000000007b1d */ /* 0x000fec0000010000 */
[----:B------:R-:W-:Y:S05]  /*00b0*/  @P0 EXIT ;  /* 0x000000000000094d */ /* 0x000fea0003800000 */
[----:B------:R-:W1:Y:S01]  /*00c0*/  LDCU UR6, c[0x0][0x370] ;  /* 0x00006e00ff0677ac */ /* 0x000e620008000800 */
[----:B0-----:R-:W-:Y:S01]  /*00d0*/  IMAD.MOV.U32 R5, RZ, RZ, 0x1 ;  /* 0x00000001ff057424 */ /* 0x001fe200078e00ff */
[----:B-1----:R-:W-:-:S09]  /*00e0*/  UISETP.GE.U32.AND UP0, UPT, UR6, 0x2, UPT ;  /* 0x000000020600788c */ /* 0x002fd2000bf06070 */
[----:B------:R-:W-:Y:S05]  /*00f0*/  BRA.U !UP0, `(.L_x_0) ;  /* 0x0000000108347547 */ /* 0x000fea000b800000 */
[----:B------:R-:W0:Y:S01]  /*0100*/  LDC.64 R8, c[0x0][0x380] ;  /* 0x0000e000ff087b82 */ /* 0x000e220000000a00 */
[----:B------:R-:W-:-:S07]  /*0110*/  IMAD.MOV.U32 R11, RZ, RZ, 0x1 ;  /* 0x00000001ff0b7424 */ /* 0x000fce00078e00ff */
.L_x_1:
[----:B0-----:R-:W-:-:S05]  /*0120*/  IMAD.WIDE.U32 R2, R11, 0x8, R8 ;  /* 0x000000080b027825 */ /* 0x001fca00078e0008 */
[----:B------:R-:W2:Y:S04]  /*0130*/  LDG.E.64 R4, desc[UR4][R2.64] ;  /* 0x0000000402047981 */ /* 0x000ea8000c1e1b00 */
[----:B------:R-:W2:Y:S02]  /*0140*/  LDG.E.64 R6, desc[UR4][R2.64+-0x8] ;  /* 0xfffff80402067981 */ /* 0x000ea4000c1e1b00 */
[----:B--2---:R-:W-:-:S04]  /*0150*/  ISETP.GE.U32.AND P0, PT, R4, R6, PT ;  /* 0x000000060400720c */ /* 0x004fc80003f06070 */
[----:B------:R-:W-:Y:S01]  /*0160*/  ISETP.GE.U32.AND.EX P0, PT, R5, R7, PT, P0 ;  /* 0x000000070500720c */ /* 0x000fe20003f06100 */
[----:B------:R-:W-:-:S12]  /*0170*/  HFMA2 R5, -RZ, RZ, 0, 0 ;  /* 0x00000000ff057431 */ /* 0x000fd800000001ff */
[----:B------:R-:W-:Y:S05]  /*0180*/  @!P0 BRA `(.L_x_0) ;  /* 0x0000000000108947 */ /* 0x000fea0003800000 */
[----:B------:R-:W-:-:S05]  /*0190*/  VIADD R11, R11, 0x1 ;  /* 0x000000010b0b7836 */ /* 0x000fca0000000000 */
[----:B------:R-:W-:-:S13]  /*01a0*/  ISETP.NE.AND P0, PT, R11, UR6, PT ;  /* 0x000000060b007c0c */ /* 0x000fda000bf05270 */
[----:B------:R-:W-:Y:S05]  /*01b0*/  @P0 BRA `(.L_x_1) ;  /* 0xfffffffc00d80947 */ /* 0x000fea000383ffff */
[----:B------:R-:W-:-:S07]  /*01c0*/  MOV R5, 0x1 ;  /* 0x0000000100057802 */ /* 0x000fce0000000f00 */
.L_x_0:
[----:B------:R-:W0:Y:S02]  /*01d0*/  LDC.64 R2, c[0x0][0x388] ;  /* 0x0000e200ff027b82 */ /* 0x000e240000000a00 */
[----:B0-----:R-:W-:Y:S01]  /*01e0*/  STG.E desc[UR4][R2.64], R5 ;  /* 0x0000000502007986 */ /* 0x001fe2000c101904 */
[----:B------:R-:W-:Y:S05]  /*01f0*/  EXIT ;  /* 0x000000000000794d */ /* 0x000fea0003800000 */
.L_x_2:
[----:B------:R-:W-:-:S00]  /*0200*/  BRA `(.L_x_2) ;  /* 0xfffffffc00fc7947 */ /* 0x000fc0000383ffff */
[----:B------:R-:W-:-:S00]  /*0210*/  NOP ;  /* 0x0000000000007918 */ /* 0x000fc00000000000 */
        /* <DEDUP_REMOVED lines=14> */
.L_x_21:


//--------------------- .text.inject_timestamp_entry --------------------------
	.section	.text.inject_timestamp_entry,"ax",@progbits
	.align	128
        .global         inject_timestamp_entry
        .type           inject_timestamp_entry,@function
        .size           inject_timestamp_entry,(.L_x_22 - inject_timestamp_entry)
        .other          inject_timestamp_entry,@"STO_CUDA_ENTRY STV_DEFAULT"
inject_timestamp_entry:
.text.inject_timestamp_entry:
[----:B------:R-:W-:Y:S01]  /*0000*/  LDC R1, c[0x0][0x37c] ;  /* 0x0000df00ff017b82 */ /* 0x000fe20000000800 */
[----:B------:R-:W0:Y:S07]  /*0010*/  S2R R0, SR_TID.X ;  /* 0x0000000000007919 */ /* 0x000e2e0000002100 */
[----:B------:R-:W0:Y:S02]  /*0020*/  S2UR UR4, SR_CTAID.X ;  /* 0x00000000000479c3 */ /* 0x000e240000002500 */
[----:B0-----:R-:W-:-:S13]  /*0030*/  LOP3.LUT P0, RZ, R0, UR4, RZ, 0xfc, !PT ;  /* 0x0000000400ff7c12 */ /* 0x001fda000f80fcff */
[----:B------:R-:W-:Y:S05]  /*0040*/  @P0 EXIT ;  /* 0x000000000000094d */ /* 0x000fea0003800000 */
[----:B------:R-:W0:Y:S01]  /*0050*/  LDCU.64 UR4, c[0x0][0x358] ;  /* 0x00006b00ff0477ac */ /* 0x000e220008000a00 */
[----:B------:R-:W-:Y:S01]  /*0060*/  NOP ;  /* 0x0000000000007918 */ /* 0x000fe20000000000 */
[----:B------:R-:W-:Y:S01]  /*0070*/  CS2R R4, SR_GLOBALTIMERLO ;  /* 0x0000000000047805 */ /* 0x000fe20000015200 */
[----:B------:R-:W1:Y:S08]  /*0080*/  LDC R7, c[0x0][0x388] ;  /* 0x0000e200ff077b82 */ /* 0x000e700000000800 */
[----:B------:R-:W1:Y:S02]  /*0090*/  LDC.64 R2, c[0x0][0x380] ;  /* 0x0000e000ff027b82 */ /* 0x000e640000000a00 */
[----:B-1----:R-:W-:-:S05]  /*00a0*/  IMAD.WIDE.U32 R2, R7, 0x8, R2 ;  /* 0x0000000807027825 */ /* 0x002fca00078e0002 */
[----:B0-----:R-:W-:Y:S01]  /*00b0*/  STG.E.64 desc[UR4][R2.64], R4 ;  /* 0x0000000402007986 */ /* 0x001fe2000c101b04 */
[----:B------:R-:W-:Y:S05]  /*00c0*/  EXIT ;  /* 0x000000000000794d */ /* 0x000fea0003800000 */
.L_x_3:
        /* <DEDUP_REMOVED lines=11> */
.L_x_22:


//--------------------- .text.measure_globaltimer_precision --------------------------
	.section	.text.measure_globaltimer_precision,"ax",@progbits
	.align	128
        .global         measure_globaltimer_precision
        .type           measure_globaltimer_precision,@function
        .size           measure_globaltimer_precision,(.L_x_23 - measure_globaltimer_precision)
        .other          measure_globaltimer_precision,@"STO_CUDA_ENTRY STV_DEFAULT"
measure_globaltimer_precision:
.text.measure_globaltimer_precision:
[----:B------:R-:W-:Y:S01]  /*0000*/  LDC R1, c[0x0][0x37c] ;  /* 0x0000df00ff017b82 */ /* 0x000fe20000000800 */
[----:B------:R-:W0:Y:S07]  /*0010*/  S2R R0, SR_TID.X ;  /* 0x0000000000007919 */ /* 0x000e2e0000002100 */
[----:B------:R-:W0:Y:S02]  /*0020*/  S2UR UR4, SR_CTAID.X ;  /* 0x00000000000479c3 */ /* 0x000e240000002500 */
[----:B0-----:R-:W-:-:S13]  /*0030*/  LOP3.LUT P0, RZ, R0, UR4, RZ, 0xfc, !PT ;  /* 0x0000000400ff7c12 */ /* 0x001fda000f80fcff */
[----:B------:R-:W-:Y:S05]  /*0040*/  @P0 EXIT ;  /* 0x000000000000094d */ /* 0x000fea0003800000 */
[----:B------:R-:W0:Y:S01]  /*0050*/  LDCU UR5, c[0x0][0x390] ;  /* 0x00007200ff0577ac */ /* 0x000e220008000800 */
[----:B------:R-:W-:Y:S01]  /*0060*/  CS2R R10, SRZ ;  /* 0x00000000000a7805 */ /* 0x000fe2000001ff00 */
[----:B------:R-:W-:Y:S02]  /*0070*/  IMAD.MOV.U32 R8, RZ, RZ, -0x1 ;  /* 0xffffffffff087424 */ /* 0x000fe400078e00ff */
[----:B------:R-:W-:Y:S01]  /*0080*/  IMAD.MOV.U32 R9, RZ, RZ, -0x1 ;  /* 0xffffffffff097424 */ /* 0x000fe200078e00ff */
[----:B------:R-:W1:Y:S01]  /*0090*/  LDCU.64 UR6, c[0x0][0x358] ;  /* 0x00006b00ff0677ac */ /* 0x000e620008000a00 */
[----:B0-----:R-:W-:-:S09]  /*00a0*/  UISETP.GE.AND UP0, UPT, UR5, 0x1, UPT ;  /* 0x000000010500788c */ /* 0x001fd2000bf06270 */
[----:B-1----:R-:W-:Y:S05]  /*00b0*/  BRA.U !UP0, `(.L_x_4) ;  /* 0x0000000508787547 */ /* 0x002fea000b800000 */
[----:B------:R-:W-:Y:S01]  /*00c0*/  UISETP.GE.U32.AND UP0, UPT, UR5, 0x4, UPT ;  /* 0x000000040500788c */ /* 0x000fe2000bf06070 */
[----:B------:R-:W-:Y:S01]  /*00d0*/  IMAD.MOV.U32 R8, RZ, RZ, -0x1 ;  /* 0xffffffffff087424 */ /* 0x000fe200078e00ff */
[----:B------:R-:W-:Y:S01]  /*00e0*/  CS2R R10, SRZ ;  /* 0x00000000000a7805 */ /* 0x000fe2000001ff00 */
[----:B------:R-:W-:Y:S01]  /*00f0*/  IMAD.MOV.U32 R9, RZ, RZ, -0x1 ;  /* 0xffffffffff097424 */ /* 0x000fe200078e00ff */
[----:B------:R-:W-:-:S05]  /*0100*/  ULOP3.LUT UR4, UR5, 0x3, URZ, 0xc0, !UPT ;  /* 0x0000000305047892 */ /* 0x000fca000f8ec0ff */
[----:B------:R-:W-:Y:S07]  /*0110*/  BRA.U !UP0, `(.L_x_5) ;  /* 0x0000000508107547 */ /* 0x000fee000b800000 */
[----:B------:R-:W-:Y:S01]  /*0120*/  ULOP3.LUT UR5, UR5, 0x7ffffffc, URZ, 0xc0, !UPT ;  /* 0x7ffffffc05057892 */ /* 0x000fe2000f8ec0ff */
[----:B------:R-:W-:Y:S01]  /*0130*/  IMAD.MOV.U32 R8, RZ, RZ, -0x1 ;  /* 0xffffffffff087424 */ /* 0x000fe200078e00ff */
[----:B------:R-:W-:Y:S01]  /*0140*/  CS2R R10, SRZ ;  /* 0x00000000000a7805 */ /* 0x000fe2000001ff00 */
[----:B------:R-:W-:Y:S01]  /*0150*/  IMAD.MOV.U32 R9, RZ, RZ, -0x1 ;  /* 0xffffffffff097424 */ /* 0x000fe200078e00ff */
[----:B------:R-:W-:-:S12]  /*0160*/  UIADD3 UR5, UPT, UPT, -UR5, URZ, URZ ;  /* 0x000000ff05057290 */ /* 0x000fd8000fffe1ff */
.L_x_6:
[----:B------:R-:W-:Y:S02]  /*0170*/  IMAD.MOV.U32 R2, RZ, RZ, R8 ;  /* 0x000000ffff027224 */ /* 0x000fe400078e0008 */
[----:B------:R-:W-:Y:S01]  /*0180*/  IMAD.MOV.U32 R0, RZ, RZ, R9 ;  /* 0x000000ffff007224 */ /* 0x000fe200078e0009 */
[----:B------:R-:W-:Y:S02]  /*0190*/  CS2R R4, SR_GLOBALTIMERLO ;  /* 0x0000000000047805 */ /* 0x000fe40000015200 */
[----:B------:R-:W-:-:S06]  /*01a0*/  CS2R R6, SR_GLOBALTIMERLO ;  /* 0x0000000000067805 */ /* 0x000fcc0000015200 */
[----:B------:R-:W-:-:S04]  /*01b0*/  IADD3 R3, P0, PT, -R4, R6, RZ ;  /* 0x0000000604037210 */ /* 0x000fc80007f1e1ff */
[----:B------:R-:W-:Y:S01]  /*01c0*/  ISETP.LT.U32.AND P2, PT, R3, R2, PT ;  /* 0x000000020300720c */ /* 0x000fe20003f41070 */
[----:B------:R-:W-:Y:S01]  /*01d0*/  IMAD.X R5, R7, 0x1, ~R5, P0 ;  /* 0x0000000107057824 */ /* 0x000fe200000e0e05 */
[C---:B------:R-:W-:Y:S02]  /*01e0*/  ISETP.NE.U32.AND P0, PT, R3.reuse, RZ, PT ;  /* 0x000000ff0300720c */ /* 0x040fe40003f05070 */
[----:B------:R-:W-:Y:S02]  /*01f0*/  ISETP.GT.U32.AND P1, PT, R3, R11, PT ;  /* 0x0000000b0300720c */ /* 0x000fe40003f24070 */
[C---:B------:R-:W-:Y:S02]  /*0200*/  ISETP.NE.AND.EX P0, PT, R5.reuse, RZ, PT, P0 ;  /* 0x000000ff0500720c */ /* 0x040fe40003f05300 */
[C---:B------:R-:W-:Y:S02]  /*0210*/  ISETP.LT.U32.AND.EX P2, PT, R5.reuse, R0, PT, P2 ;  /* 0x000000000500720c */ /* 0x040fe40003f41120 */
[----:B------:R-:W-:-:S04]  /*0220*/  ISETP.GT.U32.AND.EX P1, PT, R5, R10, PT, P1 ;  /* 0x0000000a0500720c */ /* 0x000fc80003f24110 */
[----:B------:R-:W-:Y:S02]  /*0230*/  SEL R8, R3, R11, P1 ;  /* 0x0000000b03087207 */ /* 0x000fe40000800000 */
[----:B------:R-:W-:-:S03]  /*0240*/  SEL R10, R5, R10, P1 ;  /* 0x0000000a050a7207 */ /* 0x000fc60000800000 */
[----:B------:R-:W-:Y:S02]  /*0250*/  @P0 SEL R2, R3, R2, P2 ;  /* 0x0000000203020207 */ /* 0x000fe40001000000 */
[----:B------:R-:W-:Y:S02]  /*0260*/  @P0 SEL R0, R5, R0, P2 ;  /* 0x0000000005000207 */ /* 0x000fe40001000000 */
        /* <DEDUP_REMOVED lines=30> */
[----:B------:R-:W-:Y:S01]  /*0450*/  IADD3 R3, P0, PT, -R4, R6, RZ ;  /* 0x0000000604037210 */ /* 0x000fe20007f1e1ff */
[----:B------:R-:W-:-:S03]  /*0460*/  UIADD3 UR5, UPT, UPT, UR5, 0x4, URZ ;  /* 0x0000000405057890 */ /* 0x000fc6000fffe0ff */
[----:B------:R-:W-:Y:S01]  /*0470*/  ISETP.LT.U32.AND P2, PT, R3, R2, PT ;  /* 0x000000020300720c */ /* 0x000fe20003f41070 */
[----:B------:R-:W-:Y:S01]  /*0480*/  IMAD.X R5, R7, 0x1, ~R5, P0 ;  /* 0x0000000107057824 */ /* 0x000fe200000e0e05 */
[C---:B------:R-:W-:Y:S01]  /*0490*/  ISETP.NE.U32.AND P0, PT, R3.reuse, RZ, PT ;  /* 0x000000ff0300720c */ /* 0x040fe20003f05070 */
[----:B------:R-:W-:Y:S01]  /*04a0*/  UISETP.NE.AND UP0, UPT, UR5, URZ, UPT ;  /* 0x000000ff0500728c */ /* 0x000fe2000bf05270 */
[----:B------:R-:W-:Y:S02]  /*04b0*/  ISETP.GT.U32.AND P1, PT, R3, R8, PT ;  /* 0x000000080300720c */ /* 0x000fe40003f24070 */
[C---:B------:R-:W-:Y:S02]  /*04c0*/  ISETP.NE.AND.EX P0, PT, R5.reuse, RZ, PT, P0 ;  /* 0x000000ff0500720c */ /* 0x040fe40003f05300 */
[C---:B------:R-:W-:Y:S02]  /*04d0*/  ISETP.LT.U32.AND.EX P2, PT, R5.reuse, R0, PT, P2 ;  /* 0x000000000500720c */ /* 0x040fe40003f41120 */
[----:B------:R-:W-:-:S04]  /*04e0*/  ISETP.GT.U32.AND.EX P1, PT, R5, R10, PT, P1 ;  /* 0x0000000a0500720c */ /* 0x000fc80003f24110 */
[----:B------:R-:W-:Y:S02]  /*04f0*/  SEL R11, R3, R8, P1 ;  /* 0x00000008030b7207 */ /* 0x000fe40000800000 */
[----:B------:R-:W-:-:S03]  /*0500*/  SEL R10, R5, R10, P1 ;  /* 0x0000000a050a7207 */ /* 0x000fc60000800000 */
[----:B------:R-:W-:Y:S02]  /*0510*/  @P0 SEL R2, R3, R2, P2 ;  /* 0x0000000203020207 */ /* 0x000fe40001000000 */
[----:B------:R-:W-:-:S03]  /*0520*/  @P0 SEL R0, R5, R0, P2 ;  /* 0x0000000005000207 */ /* 0x000fc60001000000 */
[----:B------:R-:W-:Y:S02]  /*0530*/  IMAD.MOV.U32 R8, RZ, RZ, R2 ;  /* 0x000000ffff087224 */ /* 0x000fe400078e0002 */
[----:B------:R-:W-:Y:S01]  /*0540*/  IMAD.MOV.U32 R9, RZ, RZ, R0 ;  /* 0x000000ffff097224 */ /* 0x000fe200078e0000 */
[----:B------:R-:W-:Y:S06]  /*0550*/  BRA.U UP0, `(.L_x_6) ;  /* 0xfffffffd00047547 */ /* 0x000fec000b83ffff */
.L_x_5:
[----:B------:R-:W-:-:S09]  /*0560*/  UISETP.NE.AND UP0, UPT, UR4, URZ, UPT ;  /* 0x000000ff0400728c */ /* 0x000fd2000bf05270 */
[----:B------:R-:W-:Y:S05]  /*0570*/  BRA.U !UP0, `(.L_x_4) ;  /* 0x0000000108487547 */ /* 0x000fea000b800000 */
[----:B------:R-:W-:-:S12]  /*0580*/  UIADD3 UR4, UPT, UPT, -UR4, URZ, URZ ;  /* 0x000000ff04047290 */ /* 0x000fd8000fffe1ff */
.L_x_7:
[----:B------:R-:W-:Y:S02]  /*0590*/  CS2R R2, SR_GLOBALTIMERLO ;  /* 0x0000000000027805 */ /* 0x000fe40000015200 */
[----:B------:R-:W-:-:S06]  /*05a0*/  CS2R R4, SR_GLOBALTIMERLO ;  /* 0x0000000000047805 */ /* 0x000fcc0000015200 */
[----:B------:R-:W-:Y:S01]  /*05b0*/  IADD3 R0, P0, PT, -R2, R4, RZ ;  /* 0x0000000402007210 */ /* 0x000fe20007f1e1ff */
[----:B------:R-:W-:-:S03]  /*05c0*/  UIADD3 UR4, UPT, UPT, UR4, 0x1, URZ ;  /* 0x0000000104047890 */ /* 0x000fc6000fffe0ff */
[C---:B------:R-:W-:Y:S01]  /*05d0*/  ISETP.LT.U32.AND P2, PT, R0.reuse, R8, PT ;  /* 0x000000080000720c */ /* 0x040fe20003f41070 */
        /* <DEDUP_REMOVED lines=10> */
[----:B------:R-:W-:Y:S01]  /*0680*/  @P0 SEL R9, R2, R9, P2 ;  /* 0x0000000902090207 */ /* 0x000fe20001000000 */
[----:B------:R-:W-:Y:S06]  /*0690*/  BRA.U UP0, `(.L_x_7) ;  /* 0xfffffffd00bc7547 */ /* 0x000fec000b83ffff */
.L_x_4:
[----:B------:R-:W0:Y:S01]  /*06a0*/  LDC.64 R2, c[0x0][0x380] ;  /* 0x0000e000ff027b82 */ /* 0x000e220000000a00 */
[----:B------:R-:W-:Y:S02]  /*06b0*/  IMAD.MOV.U32 R6, RZ, RZ, R11 ;  /* 0x000000ffff067224 */ /* 0x000fe400078e000b */
[----:B------:R-:W-:-:S05]  /*06c0*/  IMAD.MOV.U32 R7, RZ, RZ, R10 ;  /* 0x000000ffff077224 */ /* 0x000fca00078e000a */
[----:B------:R-:W1:Y:S01]  /*06d0*/  LDC.64 R4, c[0x0][0x388] ;  /* 0x0000e200ff047b82 */ /* 0x000e620000000a00 */
[----:B0-----:R-:W-:Y:S04]  /*06e0*/  STG.E.64 desc[UR6][R2.64], R8 ;  /* 0x0000000802007986 */ /* 0x001fe8000c101b06 */
[----:B-1----:R-:W-:Y:S01]  /*06f0*/  STG.E.64 desc[UR6][R4.64], R6 ;  /* 0x0000000604007986 */ /* 0x002fe2000c101b06 */
[----:B------:R-:W-:Y:S05]  /*0700*/  EXIT ;  /* 0x000000000000794d */ /* 0x000fea0003800000 */
.L_x_8:
        /* <DEDUP_REMOVED lines=15> */
.L_x_23:


//--------------------- .text.read_timestamp_with_delay --------------------------
	.section	.text.read_timestamp_with_delay,"ax",@progbits
	.align	128
        .global         read_timestamp_with_delay
        .type           read_timestamp_with_delay,@function
        .size           read_timestamp_with_delay,(.L_x_24 - read_timestamp_with_delay)
        .other          read_timestamp_with_delay,@"STO_CUDA_ENTRY STV_DEFAULT"
read_timestamp_with_delay:
.text.read_timestamp_with_delay:
[----:B------:R-:W-:Y:S01]  /*0000*/  LDC R1, c[0x0][0x37c] ;  /* 0x0000df00ff017b82 */ /* 0x000fe20000000800 */
[----:B------:R-:W0:Y:S07]  /*0010*/  S2R R0, SR_TID.X ;  /* 0x0000000000007919 */ /* 0x000e2e0000002100 */
[----:B------:R-:W0:Y:S02]  /*0020*/  S2UR UR4, SR_CTAID.X ;  /* 0x00000000000479c3 */ /* 0x000e240000002500 */
[----:B0-----:R-:W-:-:S13]  /*0030*/  LOP3.LUT P0, RZ, R0, UR4, RZ, 0xfc, !PT ;  /* 0x0000000400ff7c12 */ /* 0x001fda000f80fcff */
[----:B------:R-:W-:Y:S05]  /*0040*/  @P0 EXIT ;  /* 0x000000000000094d */ /* 0x000fea0003800000 */
[----:B------:R-:W-:Y:S01]  /*0050*/  CS2R R2, SR_GLOBALTIMERLO ;  /* 0x0000000000027805 */ /* 0x000fe20000015200 */
[----:B------:R-:W0:Y:S01]  /*0060*/  LDCU.64 UR4, c[0x0][0x358] ;  /* 0x00006b00ff0477ac */ /* 0x000e220008000a00 */
[----:B------:R-:W1:Y:S01]  /*0070*/  LDCU.64 UR6, c[0x0][0x388] ;  /* 0x00007100ff0677ac */ /* 0x000e620008000a00 */
[----:B------:R-:W-:-:S04]  /*0080*/  NOP ;  /* 0x0000000000007918 */ /* 0x000fc80000000000 */
.L_x_9:
[----:B------:R-:W-:-:S06]  /*0090*/  CS2R R4, SR_GLOBALTIMERLO ;  /* 0x0000000000047805 */ /* 0x000fcc0000015200 */
[----:B------:R-:W-:-:S05]  /*00a0*/  IADD3 R0, P0, PT, -R2, R4, RZ ;  /* 0x0000000402007210 */ /* 0x000fca0007f1e1ff */
[----:B------:R-:W-:Y:S01]  /*00b0*/  IMAD.X R4, R5, 0x1, ~R3, P0 ;  /* 0x0000000105047824 */ /* 0x000fe200000e0e03 */
[----:B-1----:R-:W-:-:S04]  /*00c0*/  ISETP.GE.U32.AND P0, PT, R0, UR6, PT ;  /* 0x0000000600007c0c */ /* 0x002fc8000bf06070 */
[----:B------:R-:W-:-:S13]  /*00d0*/  ISETP.GE.U32.AND.EX P0, PT, R4, UR7, PT, P0 ;  /* 0x0000000704007c0c */ /* 0x000fda000bf06100 */
[----:B------:R-:W-:Y:S05]  /*00e0*/  @!P0 BRA `(.L_x_9) ;  /* 0xfffffffc00e88947 */ /* 0x000fea000383ffff */
[----:B------:R-:W-:Y:S01]  /*00f0*/  CS2R R4, SR_GLOBALTIMERLO ;  /* 0x0000000000047805 */ /* 0x000fe20000015200 */
[----:B------:R-:W0:Y:S04]  /*0100*/  LDC.64 R2, c[0x0][0x380] ;  /* 0x0000e000ff027b82 */ /* 0x000e280000000a00 */
[----:B0-----:R-:W-:Y:S01]  /*0110*/  STG.E.64 desc[UR4][R2.64], R4 ;  /* 0x0000000402007986 */ /* 0x001fe2000c101b04 */
[----:B------:R-:W-:Y:S05]  /*0120*/  EXIT ;  /* 0x000000000000794d */ /* 0x000fea0003800000 */
.L_x_10:
        /* <DEDUP_REMOVED lines=13> */
.L_x_24:


//--------------------- .text.benchmark_globaltimer_overhead --------------------------
	.section	.text.benchmark_globaltimer_overhead,"ax",@progbits
	.align	128
        .global         benchmark_globaltimer_overhead
        .type           benchmark_globaltimer_overhead,@function
        .size           benchmark_globaltimer_overhead,(.L_x_25 - benchmark_globaltimer_overhead)
        .other          benchmark_globaltimer_overhead,@"STO_CUDA_ENTRY STV_DEFAULT"
benchmark_globaltimer_overhead:
.text.benchmark_globaltimer_overhead:
[----:B------:R-:W-:Y:S01]  /*0000*/  LDC R1, c[0x0][0x37c] ;  /* 0x0000df00ff017b82 */ /* 0x000fe20000000800 */
[----:B------:R-:W0:Y:S07]  /*0010*/  S2R R2, SR_TID.X ;  /* 0x0000000000027919 */ /* 0x000e2e0000002100 */
[----:B------:R-:W0:Y:S08]  /*0020*/  S2UR UR4, SR_CTAID.X ;  /* 0x00000000000479c3 */ /* 0x000e300000002500 */
[----:B------:R-:W1:Y:S01]  /*0030*/  LDC R0, c[0x0][0x388] ;  /* 0x0000e200ff007b82 */ /* 0x000e620000000800 */
[----:B0-----:R-:W-:-:S04]  /*0040*/  LOP3.LUT P0, RZ, R2, UR4, RZ, 0xfc, !PT ;  /* 0x0000000402ff7c12 */ /* 0x001fc8000f80fcff */
[----:B-1----:R-:W-:-:S13]  /*0050*/  ISETP.LT.OR P0, PT, R0, 0x1, P0 ;  /* 0x000000010000780c */ /* 0x002fda0000701670 */
[----:B------:R-:W-:Y:S05]  /*0060*/  @P0 EXIT ;  /* 0x000000000000094d */ /* 0x000fea0003800000 */
[C---:B------:R-:W-:Y:S01]  /*0070*/  ISETP.GE.U32.AND P0, PT, R0.reuse, 0x10, PT ;  /* 0x000000100000780c */ /* 0x040fe20003f06070 */
[----:B------:R-:W0:Y:S01]  /*0080*/  LDCU.64 UR6, c[0x0][0x358] ;  /* 0x00006b00ff0677ac */ /* 0x000e220008000a00 */
[----:B------:R-:W-:Y:S01]  /*0090*/  LOP3.LUT R8, R0, 0xf, RZ, 0xc0, !PT ;  /* 0x0000000f00087812 */ /* 0x000fe200078ec0ff */
[----:B------:R-:W-:-:S10]  /*00a0*/  IMAD.MOV.U32 R4, RZ, RZ, RZ ;  /* 0x000000ffff047224 */ /* 0x000fd400078e00ff */
[----:B------:R-:W-:Y:S05]  /*00b0*/  @!P0 BRA `(.L_x_11) ;  /* 0x0000000000b88947 */ /* 0x000fea0003800000 */
[----:B------:R-:W1:Y:S01]  /*00c0*/  LDCU.64 UR4, c[0x0][0x380] ;  /* 0x00007000ff0477ac */ /* 0x000e620008000a00 */
[----:B------:R-:W-:-:S05]  /*00d0*/  LOP3.LUT R4, R0, 0x7ffffff0, RZ, 0xc0, !PT ;  /* 0x7ffffff000047812 */ /* 0x000fca00078ec0ff */
[----:B------:R-:W-:Y:S01]  /*00e0*/  IMAD.MOV R5, RZ, RZ, -R4 ;  /* 0x000000ffff057224 */ /* 0x000fe200078e0a04 */
[----:B-1----:R-:W-:-:S04]  /*00f0*/  UIADD3 UR4, UP0, UPT, UR4, 0x40, URZ ;  /* 0x0000004004047890 */ /* 0x002fc8000ff1e0ff */
[----:B------:R-:W-:Y:S02]  /*0100*/  UIADD3.X UR5, UPT, UPT, URZ, UR5, URZ, UP0, !UPT ;  /* 0x00000005ff057290 */ /* 0x000fe400087fe4ff */
[----:B------:R-:W-:-:S04]  /*0110*/  IMAD.U32 R9, RZ, RZ, UR4 ;  /* 0x00000004ff097e24 */ /* 0x000fc8000f8e00ff */
[----:B------:R-:W-:-:S07]  /*0120*/  IMAD.U32 R10, RZ, RZ, UR5 ;  /* 0x00000005ff0a7e24 */ /* 0x000fce000f8e00ff */
.L_x_12:
[----:B------:R-:W-:Y:S02]  /*0130*/  IMAD.MOV.U32 R2, RZ, RZ, R9 ;  /* 0x000000ffff027224 */ /* 0x000fe400078e0009 */
[----:B------:R-:W-:Y:S01]  /*0140*/  IMAD.MOV.U32 R3, RZ, RZ, R10 ;  /* 0x000000ffff037224 */ /* 0x000fe200078e000a */
[----:B------:R-:W-:-:S05]  /*0150*/  CS2R R6, SR_GLOBALTIMERLO ;  /* 0x0000000000067805 */ /* 0x000fca0000015200 */
[----:B0-----:R0:W-:Y:S02]  /*0160*/  STG.E.64 desc[UR6][R2.64+-0x40], R6 ;  /* 0xffffc00602007986 */ /* 0x0011e4000c101b06 */
[----:B0-----:R-:W-:-:S05]  /*0170*/  CS2R R6, SR_GLOBALTIMERLO ;  /* 0x0000000000067805 */ /* 0x001fca0000015200 */
[----:B------:R0:W-:Y:S02]  /*0180*/  STG.E.64 desc[UR6][R2.64+-0x38], R6 ;  /* 0xffffc80602007986 */ /* 0x0001e4000c101b06 */
        /* <DEDUP_REMOVED lines=26> */
[----:B0-----:R-:W-:Y:S01]  /*0330*/  CS2R R6, SR_GLOBALTIMERLO ;  /* 0x0000000000067805 */ /* 0x001fe20000015200 */
[----:B------:R-:W-:Y:S01]  /*0340*/  VIADD R5, R5, 0x10 ;  /* 0x0000001005057836 */ /* 0x000fe20000000000 */
[----:B------:R-:W-:-:S03]  /*0350*/  IADD3 R9, P1, PT, R2, 0x80, RZ ;  /* 0x0000008002097810 */ /* 0x000fc60007f3e0ff */
[----:B------:R1:W-:Y:S01]  /*0360*/  STG.E.64 desc[UR6][R2.64+0x38], R6 ;  /* 0x0000380602007986 */ /* 0x0003e2000c101b06 */
[----:B------:R-:W-:Y:S01]  /*0370*/  ISETP.NE.AND P0, PT, R5, RZ, PT ;  /* 0x000000ff0500720c */ /* 0x000fe20003f05270 */
[----:B------:R-:W-:-:S12]  /*0380*/  IMAD.X R10, RZ, RZ, R3, P1 ;  /* 0x000000ffff0a7224 */ /* 0x000fd800008e0603 */
[----:B-1----:R-:W-:Y:S05]  /*0390*/  @P0 BRA `(.L_x_12) ;  /* 0xfffffffc00640947 */ /* 0x002fea000383ffff */
.L_x_11:
[----:B------:R-:W-:-:S13]  /*03a0*/  ISETP.NE.AND P0, PT, R8, RZ, PT ;  /* 0x000000ff0800720c */ /* 0x000fda0003f05270 */
[----:B0-----:R-:W-:Y:S05]  /*03b0*/  @!P0 EXIT ;  /* 0x000000000000894d */ /* 0x001fea0003800000 */
[----:B------:R-:W-:Y:S02]  /*03c0*/  ISETP.GE.U32.AND P0, PT, R8, 0x8, PT ;  /* 0x000000080800780c */ /* 0x000fe40003f06070 */
[----:B------:R-:W-:-:S11]  /*03d0*/  LOP3.LUT R5, R0, 0x7, RZ, 0xc0, !PT ;  /* 0x0000000700057812 */ /* 0x000fd600078ec0ff */
[----:B------:R-:W-:Y:S05]  /*03e0*/  @!P0 BRA `(.L_x_13) ;  /* 0x00000000004c8947 */ /* 0x000fea0003800000 */
[----:B------:R-:W-:Y:S01]  /*03f0*/  CS2R R6, SR_GLOBALTIMERLO ;  /* 0x0000000000067805 */ /* 0x000fe20000015200 */
[----:B------:R-:W0:Y:S02]  /*0400*/  LDC.64 R2, c[0x0][0x380] ;  /* 0x0000e000ff027b82 */ /* 0x000e240000000a00 */
[----:B0-----:R-:W-:-:S05]  /*0410*/  IMAD.WIDE.U32 R2, R4, 0x8, R2 ;  /* 0x0000000804027825 */ /* 0x001fca00078e0002 */
        /* <DEDUP_REMOVED lines=14> */
[----:B------:R0:W-:Y:S01]  /*0500*/  STG.E.64 desc[UR6][R2.64+0x38], R6 ;  /* 0x0000380602007986 */ /* 0x0001e2000c101b06 */
[----:B------:R-:W-:-:S07]  /*0510*/  VIADD R4, R4, 0x8 ;  /* 0x0000000804047836 */ /* 0x000fce0000000000 */
.L_x_13:
[----:B------:R-:W-:-:S13]  /*0520*/  ISETP.NE.AND P0, PT, R5, RZ, PT ;  /* 0x000000ff0500720c */ /* 0x000fda0003f05270 */
[----:B------:R-:W-:Y:S05]  /*0530*/  @!P0 EXIT ;  /* 0x000000000000894d */ /* 0x000fea0003800000 */
[----:B------:R-:W-:Y:S02]  /*0540*/  ISETP.GE.U32.AND P0, PT, R5, 0x4, PT ;  /* 0x000000040500780c */ /* 0x000fe40003f06070 */
[----:B------:R-:W-:-:S11]  /*0550*/  LOP3.LUT R0, R0, 0x3, RZ, 0xc0, !PT ;  /* 0x0000000300007812 */ /* 0x000fd600078ec0ff */
[----:B------:R-:W-:Y:S05]  /*0560*/  @!P0 BRA `(.L_x_14) ;  /* 0x00000000002c8947 */ /* 0x000fea0003800000 */
[----:B0-----:R-:W-:Y:S01]  /*0570*/  CS2R R2, SR_GLOBALTIMERLO ;  /* 0x0000000000027805 */ /* 0x001fe20000015200 */
        /* <DEDUP_REMOVED lines=10> */
.L_x_14:
[----:B------:R-:W-:-:S13]  /*0620*/  ISETP.NE.AND P0, PT, R0, RZ, PT ;  /* 0x000000ff0000720c */ /* 0x000fda0003f05270 */
[----:B------:R-:W-:Y:S05]  /*0630*/  @!P0 EXIT ;  /* 0x000000000000894d */ /* 0x000fea0003800000 */
[----:B01----:R-:W0:Y:S01]  /*0640*/  LDC.64 R2, c[0x0][0x380] ;  /* 0x0000e000ff027b82 */ /* 0x003e220000000a00 */
[----:B------:R-:W-:Y:S02]  /*0650*/  IMAD.MOV R0, RZ, RZ, -R0 ;  /* 0x000000ffff007224 */ /* 0x000fe400078e0a00 */
[----:B0-----:R-:W-:-:S07]  /*0660*/  IMAD.WIDE.U32 R4, R4, 0x8, R2 ;  /* 0x0000000804047825 */ /* 0x001fce00078e0002 */
.L_x_15:
[----:B------:R-:W-:Y:S01]  /*0670*/  CS2R R2, SR_GLOBALTIMERLO ;  /* 0x0000000000027805 */ /* 0x000fe20000015200 */
[----:B------:R-:W-:-:S04]  /*0680*/  VIADD R0, R0, 0x1 ;  /* 0x0000000100007836 */ /* 0x000fc80000000000 */
[----:B------:R0:W-:Y:S01]  /*0690*/  STG.E.64 desc[UR6][R4.64], R2 ;  /* 0x0000000204007986 */ /* 0x0001e2000c101b06 */
[----:B------:R-:W-:Y:S02]  /*06a0*/  ISETP.NE.AND P0, PT, R0, RZ, PT ;  /* 0x000000ff0000720c */ /* 0x000fe40003f05270 */
[----:B0-----:R-:W-:-:S05]  /*06b0*/  IADD3 R4, P1, PT, R4, 0x8, RZ ;  /* 0x0000000804047810 */ /* 0x001fca0007f3e0ff */
[----:B------:R-:W-:-:S06]  /*06c0*/  IMAD.X R5, RZ, RZ, R5, P1 ;  /* 0x000000ffff057224 */ /* 0x000fcc00008e0605 */
[----:B------:R-:W-:Y:S05]  /*06d0*/  @P0 BRA `(.L_x_15) ;  /* 0xfffffffc00e40947 */ /* 0x000fea000383ffff */
[----:B------:R-:W-:Y:S05]  /*06e0*/  EXIT ;  /* 0x000000000000794d */ /* 0x000fea0003800000 */
.L_x_16:
        /* <DEDUP_REMOVED lines=9> */
.L_x_25:


//--------------------- .text.read_timestamp_batch_synchronized --------------------------
	.section	.text.read_timestamp_batch_synchronized,"ax",@progbits
	.align	128
        .global         read_timestamp_batch_synchronized
        .type           read_timestamp_batch_synchronized,@function
        .size           read_timestamp_batch_synchronized,(.L_x_26 - read_timestamp_batch_synchronized)
        .other          read_timestamp_batch_synchronized,@"STO_CUDA_ENTRY STV_DEFAULT"
read_timestamp_batch_synchronized:
.text.read_timestamp_batch_synchronized:
[----:B------:R-:W-:Y:S01]  /*0000*/  LDC R1, c[0x0][0x37c] ;  /* 0x0000df00ff017b82 */ /* 0x000fe20000000800 */
[----:B------:R-:W0:Y:S07]  /*0010*/  S2R R0, SR_TID.X ;  /* 0x0000000000007919 */ /* 0x000e2e0000002100 */
[----:B------:R-:W0:Y:S01]  /*0020*/  S2UR UR4, SR_CTAID.X ;  /* 0x00000000000479c3 */ /* 0x000e220000002500 */
[----:B------:R-:W1:Y:S07]  /*0030*/  LDCU UR5, c[0x0][0x388] ;  /* 0x00007100ff0577ac */ /* 0x000e6e0008000800 */
[----:B------:R-:W0:Y:S02]  /*0040*/  LDC R7, c[0x0][0x360] ;  /* 0x0000d800ff077b82 */ /* 0x000e240000000800 */
[----:B0-----:R-:W-:-:S05]  /*0050*/  IMAD R7, R7, UR4, R0 ;  /* 0x0000000407077c24 */ /* 0x001fca000f8e0200 */
[----:B-1----:R-:W-:-:S13]  /*0060*/  ISETP.GE.AND P0, PT, R7, UR5, PT ;  /* 0x0000000507007c0c */ /* 0x002fda000bf06270 */
[----:B------:R-:W-:Y:S05]  /*0070*/  @P0 EXIT ;  /* 0x000000000000094d */ /* 0x000fea0003800000 */
[----:B------:R-:W-:Y:S06]  /*0080*/  BAR.SYNC.DEFER_BLOCKING 0x0 ;  /* 0x0000000000007b1d */ /* 0x000fec0000010000 */
[----:B------:R-:W0:Y:S01]  /*0090*/  LDCU.64 UR4, c[0x0][0x358] ;  /* 0x00006b00ff0477ac */ /* 0x000e220008000a00 */
[----:B------:R-:W-:Y:S01]  /*00a0*/  NOP ;  /* 0x0000000000007918 */ /* 0x000fe20000000000 */
[----:B------:R-:W-:Y:S01]  /*00b0*/  CS2R R4, SR_GLOBALTIMERLO ;  /* 0x0000000000047805 */ /* 0x000fe20000015200 */
[----:B------:R-:W1:Y:S02]  /*00c0*/  LDC.64 R2, c[0x0][0x380] ;  /* 0x0000e000ff027b82 */ /* 0x000e640000000a00 */
[----:B-1----:R-:W-:-:S05]  /*00d0*/  IMAD.WIDE R2, R7, 0x8, R2 ;  /* 0x0000000807027825 */ /* 0x002fca00078e0202 */
[----:B0-----:R-:W-:Y:S01]  /*00e0*/  STG.E.64 desc[UR4][R2.64], R4 ;  /* 0x0000000402007986 */ /* 0x001fe2000c101b04 */
[----:B------:R-:W-:Y:S05]  /*00f0*/  EXIT ;  /* 0x000000000000794d */ /* 0x000fea0003800000 */
.L_x_17:
        /* <DEDUP_REMOVED lines=16> */
.L_x_26:


//--------------------- .text.read_timestamp_batch --------------------------
	.section	.text.read_timestamp_batch,"ax",@progbits
	.align	128
        .global         read_timestamp_batch
        .type           read_timestamp_batch,@function
        .size           read_timestamp_batch,(.L_x_27 - read_timestamp_batch)
        .other          read_timestamp_batch,@"STO_CUDA_ENTRY STV_DEFAULT"
read_timestamp_batch:
.text.read_timestamp_batch:
        /* <DEDUP_REMOVED lines=8> */
[----:B------:R-:W0:Y:S01]  /*0080*/  LDC.64 R6, c[0x0][0x380] ;  /* 0x0000e000ff067b82 */ /* 0x000e220000000a00 */
[----:B------:R-:W1:Y:S01]  /*0090*/  LDCU UR4, c[0x0][0x370] ;  /* 0x00006e00ff0477ac */ /* 0x000e620008000800 */
[----:B------:R-:W2:Y:S01]  /*00a0*/  LDCU.64 UR6, c[0x0][0x358] ;  /* 0x00006b00ff0677ac */ /* 0x000ea20008000a00 */
[----:B-1----:R-:W-:-:S07]  /*00b0*/  IMAD R9, R9, UR4, RZ ;  /* 0x0000000409097c24 */ /* 0x002fce000f8e02ff */
.L_x_18:
[----:B------:R-:W-:Y:S01]  /*00c0*/  CS2R R4, SR_GLOBALTIMERLO ;  /* 0x0000000000047805 */ /* 0x000fe20000015200 */
[----:B0-----:R-:W-:Y:S01]  /*00d0*/  IMAD.WIDE R2, R0, 0x8, R6 ;  /* 0x0000000800027825 */ /* 0x001fe200078e0206 */
[----:B------:R-:W-:-:S04]  /*00e0*/  IADD3 R0, PT, PT, R9, R0, RZ ;  /* 0x0000000009007210 */ /* 0x000fc80007ffe0ff */
[----:B--2---:R1:W-:Y:S01]  /*00f0*/  STG.E.64 desc[UR6][R2.64], R4 ;  /* 0x0000000402007986 */ /* 0x0043e2000c101b06 */
[----:B------:R-:W-:-:S13]  /*0100*/  ISETP.GE.AND P0, PT, R0, UR5, PT ;  /* 0x0000000500007c0c */ /* 0x000fda000bf06270 */
[----:B-1----:R-:W-:Y:S05]  /*0110*/  @!P0 BRA `(.L_x_18) ;  /* 0xfffffffc00e88947 */ /* 0x002fea000383ffff */
[----:B------:R-:W-:Y:S05]  /*0120*/  EXIT ;  /* 0x000000000000794d */ /* 0x000fea0003800000 */
.L_x_19:
        /* <DEDUP_REMOVED lines=13> */
.L_x_27:


//--------------------- .text.read_timestamp_single --------------------------
	.section	.text.read_timestamp_single,"ax",@progbits
	.align	128
        .global         read_timestamp_single
        .type           read_timestamp_single,@function
        .size           read_timestamp_single,(.L_x_28 - read_timestamp_single)
        .other          read_timestamp_single,@"STO_CUDA_ENTRY STV_DEFAULT"
read_timestamp_single:
.text.read_timestamp_single:
        /* <DEDUP_REMOVED lines=8> */
[----:B------:R-:W0:Y:S04]  /*0080*/  LDC.64 R2, c[0x0][0x380] ;  /* 0x0000e000ff027b82 */ /* 0x000e280000000a00 */
[----:B0-----:R-:W-:Y:S01]  /*0090*/  STG.E.64 desc[UR4][R2.64], R4 ;  /* 0x0000000402007986 */ /* 0x001fe2000c101b04 */
[----:B------:R-:W-:Y:S05]  /*00a0*/  EXIT ;  /* 0x000000000000794d */ /* 0x000fea0003800000 */
.L_x_20:
        /* <DEDUP_REMOVED lines=13> */
.L_x_28:


//--------------------- .nv.shared.reserved.0     --------------------------
	.section	.nv.shared.reserved.0,"aw",@nobits
	.weak		__nv_reservedSMEM_offset_0_alias
	.size		__nv_reservedSMEM_offset_0_alias, 0, 64
	.other		__nv_reservedSMEM_offset_0_alias,@"STO_CUDA_RESERVED_SHARED STV_DEFAULT"
__nv_reservedSMEM_offset_0_alias:
	.zero		0
	.zero		64


//--------------------- .nv.constant0.validate_globaltimer_monotonicity --------------------------
	.section	.nv.constant0.validate_globaltimer_monotonicity,"a",@progbits
	.sectionflags	@""
	.align	4
.nv.constant0.validate_globaltimer_monotonicity:
	.zero		912


//--------------------- .nv.constant0.inject_timestamp_entry --------------------------
	.section	.nv.constant0.inject_timestamp_entry,"a",@progbits
	.sectionflags	@""
	.align	4
.nv.constant0.inject_timestamp_entry:
	.zero		908


//--------------------- .nv.constant0.measure_globaltimer_precision --------------------------
	.section	.nv.constant0.measure_globaltimer_precision,"a",@progbits
	.sectionflags	@""
	.align	4
.nv.constant0.measure_globaltimer_precision:
	.zero		916


//--------------------- .nv.constant0.read_timestamp_with_delay --------------------------
	.section	.nv.constant0.read_timestamp_with_delay,"a",@progbits
	.sectionflags	@""
	.align	4
.nv.constant0.read_timestamp_with_delay:
	.zero		912


//--------------------- .nv.constant0.benchmark_globaltimer_overhead --------------------------
	.section	.nv.constant0.benchmark_globaltimer_overhead,"a",@progbits
	.sectionflags	@""
	.align	4
.nv.constant0.benchmark_globaltimer_overhead:
	.zero		908


//--------------------- .nv.constant0.read_timestamp_batch_synchronized --------------------------
	.section	.nv.constant0.read_timestamp_batch_synchronized,"a",@progbits
	.sectionflags	@""
	.align	4
.nv.constant0.read_timestamp_batch_synchronized:
	.zero		908


//--------------------- .nv.constant0.read_timestamp_batch --------------------------
	.section	.nv.constant0.read_timestamp_batch,"a",@progbits
	.sectionflags	@""
	.align	4
.nv.constant0.read_timestamp_batch:
	.zero		908


//--------------------- .nv.constant0.read_timestamp_single --------------------------
	.section	.nv.constant0.read_timestamp_single,"a",@progbits
	.sectionflags	@""
	.align	4
.nv.constant0.read_timestamp_single:
	.zero		904


//--------------------- SYMBOLS --------------------------

	.type		.nv.reservedSmem.offset0,@object
	.size		.nv.reservedSmem.offset0,0x4
